	.target	sm_90a

	.elftype	@"ET_EXEC"


//--------------------- .note.nv.tkinfo           --------------------------
	.section	.note.nv.tkinfo,"",@"SHT_NOTE"
	.sectionflags	@"SHF_NOTE_NV_TKINFO"
	.tkinfo
        /*0018*/ 	.word	0x00000002
        /*0030*/ 	.string	""
        /*0030*/ 	.string	"ptxas"
        /*0030*/ 	.string	"Cuda compilation tools, release 13.0, V13.0.88"
        /*0030*/ 	.string	"Build cuda_13.0.r13.0/compiler.36424714_0"
        /*0030*/ 	.string	"-arch sm_90a -m 64 "



//--------------------- .note.nv.cuinfo           --------------------------
	.section	.note.nv.cuinfo,"",@"SHT_NOTE"
	.sectionflags	@"SHF_NOTE_NV_CUINFO"
        /*0018*/ 	.short	0x0002
        /*001a*/ 	.short	0x005a
        /*001c*/ 	.short	0x0082
	.zero		2


//--------------------- .nv.info                  --------------------------
	.section	.nv.info,"",@"SHT_CUDA_INFO"
	.align	4


	//----- nvinfo : EIATTR_REGCOUNT
	.align		4
        /*0000*/ 	.byte	0x04, 0x2f
        /*0002*/ 	.short	(.L_15 - .L_14)
	.align		4
.L_14:
        /*0004*/ 	.word	index@(_ZN7cutlass13device_kernelINS_4gemm6kernel13GemmUniversalIN4cute5tupleIJiiiiEEENS1_10collective13CollectiveMmaINS1_34MainloopSm90TmaGmmaWarpSpecializedILi18ENS5_IJNS4_1CILi1EEESB_SB_EEENS1_35KernelTmaWarpSpecializedCooperativeEEENS5_IJNSA_ILi128EEENSA_ILi64EEENSA_ILi32EEEEEENS_6half_tENS5_IJSB_llEEESJ_SK_NS4_8TiledMMAINS4_8MMA_AtomIJNS4_4SM904GMMA25MMA_64x64x16_F32F16F16_SSILNSO_5MajorE1ELSQ_1ELNSO_7ScaleInE1ELSR_1EEEEEENS4_6LayoutINS5_IJNSA_ILi2EEESB_SB_EEENS5_IJSB_NSA_ILi0EEESX_EEEEENS5_IJNS4_10UnderscoreES10_S10_EEEEENS4_13SM90_TMA_LOADENS4_14ComposedLayoutINS4_7SwizzleILi3ELi4ELi3EEENS4_18smem_ptr_flag_bitsILi16EEENSU_INS5_IJSG_NSA_ILi8EEEEEENS5_IJSB_SG_EEEEEEEvNS4_8identityES13_S1D_vS1E_EENS_8epilogue10collective6detail29Sm90TmaWarpSpecializedAdapterINS1H_15DefaultEpilogueISJ_NS5_IJlSB_lEEES1L_NS1G_6thread17LinearCombinationISJ_Li1EffLNS1M_9ScaleType4KindE0ELNS_15FloatRoundStyleE2ESJ_EENS1_15EpilogueDefaultEEEEEvvEEEEvNT_6ParamsE)
        /*0008*/ 	.word	0x000000a8


	//----- nvinfo : EIATTR_FRAME_SIZE
	.align		4
.L_15:
        /*000c*/ 	.byte	0x04, 0x11
        /*000e*/ 	.short	(.L_17 - .L_16)
	.align		4
.L_16:
        /*0010*/ 	.word	index@(_ZN7cutlass13device_kernelINS_4gemm6kernel13GemmUniversalIN4cute5tupleIJiiiiEEENS1_10collective13CollectiveMmaINS1_34MainloopSm90TmaGmmaWarpSpecializedILi18ENS5_IJNS4_1CILi1EEESB_SB_EEENS1_35KernelTmaWarpSpecializedCooperativeEEENS5_IJNSA_ILi128EEENSA_ILi64EEENSA_ILi32EEEEEENS_6half_tENS5_IJSB_llEEESJ_SK_NS4_8TiledMMAINS4_8MMA_AtomIJNS4_4SM904GMMA25MMA_64x64x16_F32F16F16_SSILNSO_5MajorE1ELSQ_1ELNSO_7ScaleInE1ELSR_1EEEEEENS4_6LayoutINS5_IJNSA_ILi2EEESB_SB_EEENS5_IJSB_NSA_ILi0EEESX_EEEEENS5_IJNS4_10UnderscoreES10_S10_EEEEENS4_13SM90_TMA_LOADENS4_14ComposedLayoutINS4_7SwizzleILi3ELi4ELi3EEENS4_18smem_ptr_flag_bitsILi16EEENSU_INS5_IJSG_NSA_ILi8EEEEEENS5_IJSB_SG_EEEEEEEvNS4_8identityES13_S1D_vS1E_EENS_8epilogue10collective6detail29Sm90TmaWarpSpecializedAdapterINS1H_15DefaultEpilogueISJ_NS5_IJlSB_lEEES1L_NS1G_6thread17LinearCombinationISJ_Li1EffLNS1M_9ScaleType4KindE0ELNS_15FloatRoundStyleE2ESJ_EENS1_15EpilogueDefaultEEEEEvvEEEEvNT_6ParamsE)
        /*0014*/ 	.word	0x00000000


	//----- nvinfo : EIATTR_MIN_STACK_SIZE
	.align		4
.L_17:
        /*0018*/ 	.byte	0x04, 0x12
        /*001a*/ 	.short	(.L_19 - .L_18)
	.align		4
.L_18:
        /*001c*/ 	.word	index@(_ZN7cutlass13device_kernelINS_4gemm6kernel13GemmUniversalIN4cute5tupleIJiiiiEEENS1_10collective13CollectiveMmaINS1_34MainloopSm90TmaGmmaWarpSpecializedILi18ENS5_IJNS4_1CILi1EEESB_SB_EEENS1_35KernelTmaWarpSpecializedCooperativeEEENS5_IJNSA_ILi128EEENSA_ILi64EEENSA_ILi32EEEEEENS_6half_tENS5_IJSB_llEEESJ_SK_NS4_8TiledMMAINS4_8MMA_AtomIJNS4_4SM904GMMA25MMA_64x64x16_F32F16F16_SSILNSO_5MajorE1ELSQ_1ELNSO_7ScaleInE1ELSR_1EEEEEENS4_6LayoutINS5_IJNSA_ILi2EEESB_SB_EEENS5_IJSB_NSA_ILi0EEESX_EEEEENS5_IJNS4_10UnderscoreES10_S10_EEEEENS4_13SM90_TMA_LOADENS4_14ComposedLayoutINS4_7SwizzleILi3ELi4ELi3EEENS4_18smem_ptr_flag_bitsILi16EEENSU_INS5_IJSG_NSA_ILi8EEEEEENS5_IJSB_SG_EEEEEEEvNS4_8identityES13_S1D_vS1E_EENS_8epilogue10collective6detail29Sm90TmaWarpSpecializedAdapterINS1H_15DefaultEpilogueISJ_NS5_IJlSB_lEEES1L_NS1G_6thread17LinearCombinationISJ_Li1EffLNS1M_9ScaleType4KindE0ELNS_15FloatRoundStyleE2ESJ_EENS1_15EpilogueDefaultEEEEEvvEEEEvNT_6ParamsE)
        /*0020*/ 	.word	0x00000000
.L_19:


//--------------------- .nv.compat                --------------------------
	.section	.nv.compat,"",@"SHT_CUDA_COMPAT_INFO"
	.align	4
        /*0000*/ 	.byte	0x02, 0x09, 0x01, 0x00, 0x02, 0x02, 0x04, 0x00, 0x02, 0x05, 0x05, 0x00, 0x03, 0x07, 0x01, 0x01
        /*0010*/ 	.byte	0x02, 0x03, 0x01, 0x00, 0x02, 0x06, 0x01, 0x00, 0x04, 0x0b, 0x08, 0x00, 0x00, 0x00, 0x00, 0x00
        /*0020*/ 	.byte	0x00, 0x00, 0x00, 0x00


//--------------------- .nv.info._ZN7cutlass13device_kernelINS_4gemm6kernel13GemmUniversalIN4cute5tupleIJiiiiEEENS1_10collective13CollectiveMmaINS1_34MainloopSm90TmaGmmaWarpSpecializedILi18ENS5_IJNS4_1CILi1EEESB_SB_EEENS1_35KernelTmaWarpSpecializedCooperativeEEENS5_IJNSA_ILi128EEENSA_ILi64EEENSA_ILi32EEEEEENS_6half_tENS5_IJSB_llEEESJ_SK_NS4_8TiledMMAINS4_8MMA_AtomIJNS4_4SM904GMMA25MMA_64x64x16_F32F16F16_SSILNSO_5MajorE1ELSQ_1ELNSO_7ScaleInE1ELSR_1EEEEEENS4_6LayoutINS5_IJNSA_ILi2EEESB_SB_EEENS5_IJSB_NSA_ILi0EEESX_EEEEENS5_IJNS4_10UnderscoreES10_S10_EEEEENS4_13SM90_TMA_LOADENS4_14ComposedLayoutINS4_7SwizzleILi3ELi4ELi3EEENS4_18smem_ptr_flag_bitsILi16EEENSU_INS5_IJSG_NSA_ILi8EEEEEENS5_IJSB_SG_EEEEEEEvNS4_8identityES13_S1D_vS1E_EENS_8epilogue10collective6detail29Sm90TmaWarpSpecializedAdapterINS1H_15DefaultEpilogueISJ_NS5_IJlSB_lEEES1L_NS1G_6thread17LinearCombinationISJ_Li1EffLNS1M_9ScaleType4KindE0ELNS_15FloatRoundStyleE2ESJ_EENS1_15EpilogueDefaultEEEEEvvEEEEvNT_6ParamsE --------------------------
	.section	.nv.info._ZN7cutlass13device_kernelINS_4gemm6kernel13GemmUniversalIN4cute5tupleIJiiiiEEENS1_10collective13CollectiveMmaINS1_34MainloopSm90TmaGmmaWarpSpecializedILi18ENS5_IJNS4_1CILi1EEESB_SB_EEENS1_35KernelTmaWarpSpecializedCooperativeEEENS5_IJNSA_ILi128EEENSA_ILi64EEENSA_ILi32EEEEEENS_6half_tENS5_IJSB_llEEESJ_SK_NS4_8TiledMMAINS4_8MMA_AtomIJNS4_4SM904GMMA25MMA_64x64x16_F32F16F16_SSILNSO_5MajorE1ELSQ_1ELNSO_7ScaleInE1ELSR_1EEEEEENS4_6LayoutINS5_IJNSA_ILi2EEESB_SB_EEENS5_IJSB_NSA_ILi0EEESX_EEEEENS5_IJNS4_10UnderscoreES10_S10_EEEEENS4_13SM90_TMA_LOADENS4_14ComposedLayoutINS4_7SwizzleILi3ELi4ELi3EEENS4_18smem_ptr_flag_bitsILi16EEENSU_INS5_IJSG_NSA_ILi8EEEEEENS5_IJSB_SG_EEEEEEEvNS4_8identityES13_S1D_vS1E_EENS_8epilogue10collective6detail29Sm90TmaWarpSpecializedAdapterINS1H_15DefaultEpilogueISJ_NS5_IJlSB_lEEES1L_NS1G_6thread17LinearCombinationISJ_Li1EffLNS1M_9ScaleType4KindE0ELNS_15FloatRoundStyleE2ESJ_EENS1_15EpilogueDefaultEEEEEvvEEEEvNT_6ParamsE,"",@"SHT_CUDA_INFO"
	.sectionflags	@""
	.align	4


	//----- nvinfo : EIATTR_CUDA_API_VERSION
	.align		4
        /*0000*/ 	.byte	0x04, 0x37
        /*0002*/ 	.short	(.L_21 - .L_20)
.L_20:
        /*0004*/ 	.word	0x00000082


	//----- nvinfo : EIATTR_KPARAM_INFO
	.align		4
.L_21:
        /*0008*/ 	.byte	0x04, 0x17
        /*000a*/ 	.short	(.L_23 - .L_22)
.L_22:
        /*000c*/ 	.word	0x00000000
        /*0010*/ 	.short	0x0000
        /*0012*/ 	.short	0x0070
        /*0014*/ 	.byte	0x00, 0xf0, 0x01, 0x10


	//----- nvinfo : EIATTR_SPARSE_MMA_MASK
	.align		4
.L_23:
        /*0018*/ 	.byte	0x03, 0x50
        /*001a*/ 	.short	0x0000


	//----- nvinfo : EIATTR_MAXREG_COUNT
	.align		4
        /*001c*/ 	.byte	0x03, 0x1b
        /*001e*/ 	.short	0x00a8


	//----- nvinfo : EIATTR_NUM_BARRIERS
	.align		4
        /*0020*/ 	.byte	0x02, 0x4c
        /*0022*/ 	.byte	0x01
	.zero		1


	//----- nvinfo : EIATTR_EXTERNS
	.align		4
        /*0024*/ 	.byte	0x04, 0x0f
        /*0026*/ 	.short	(.L_25 - .L_24)


	//   ....[0]....
	.align		4
.L_24:
        /*0028*/ 	.word	index@(__assertfail)


	//----- nvinfo : EIATTR_MERCURY_ISA_VERSION
	.align		4
.L_25:
        /*002c*/ 	.byte	0x03, 0x5f
        /*002e*/ 	.short	0x0101


	//----- nvinfo : EIATTR_INT_WARP_WIDE_INSTR_OFFSETS
	.align		4
        /*0030*/ 	.byte	0x04, 0x31
        /*0032*/ 	.short	(.L_27 - .L_26)


	//   ....[0]....
.L_26:
        /*0034*/ 	.word	0x000005a0


	//   ....[1]....
        /*0038*/ 	.word	0x000005d0


	//   ....[2]....
        /*003c*/ 	.word	0x000006b0


	//----- nvinfo : EIATTR_COOP_GROUP_MASK_REGIDS
	.align		4
.L_27:
        /*0040*/ 	.byte	0x04, 0x29
        /*0042*/ 	.short	(.L_29 - .L_28)


	//   ....[0]....
.L_28:
        /*0044*/ 	.word	0xffffffff


	//   ....[1]....
        /*0048*/ 	.word	0xffffffff


	//   ....[2]....
        /*004c*/ 	.word	0xffffffff


	//   ....[3]....
        /*0050*/ 	.word	0xffffffff


	//   ....[4]....
        /*0054*/ 	.word	0xffffffff


	//----- nvinfo : EIATTR_COOP_GROUP_INSTR_OFFSETS
	.align		4
.L_29:
        /*0058*/ 	.byte	0x04, 0x28
        /*005a*/ 	.short	(.L_31 - .L_30)


	//   ....[0]....
.L_30:
        /*005c*/ 	.word	0x00000060


	//   ....[1]....
        /*0060*/ 	.word	0x00000070


	//   ....[2]....
        /*0064*/ 	.word	0x00000130


	//   ....[3]....
        /*0068*/ 	.word	0x000004b0


	//   ....[4]....
        /*006c*/ 	.word	0x00001160


	//----- nvinfo : EIATTR_REG_RECONFIG
	.align		4
.L_31:
        /*0070*/ 	.byte	0x01, 0x54
	.zero		2


	//----- nvinfo : EIATTR_SYSCALL_OFFSETS
	.align		4
        /*0074*/ 	.byte	0x04, 0x46
        /*0076*/ 	.short	(.L_33 - .L_32)


	//   ....[0]....
.L_32:
        /*0078*/ 	.word	0x00001320


	//----- nvinfo : EIATTR_MBARRIER_INSTR_OFFSETS
	.align		4
.L_33:
        /*007c*/ 	.byte	0x04, 0x39
        /*007e*/ 	.short	(.L_35 - .L_34)


	//   ....[0]....
.L_34:
        /*0080*/ 	.word	0x00000250
        /*0084*/ 	.word	0x000000ff
        /*0088*/ 	.word	0x00000000
        /*008c*/ 	.short	0x0100
        /*008e*/ 	.byte	0x08
	.zero		1


	//   ....[1]....
        /*0090*/ 	.word	0x00000260
        /*0094*/ 	.word	0x000000ff
        /*0098*/ 	.word	0x00000090
        /*009c*/ 	.short	0x0100
        /*009e*/ 	.byte	0x08
	.zero		1


	//   ....[2]....
        /*00a0*/ 	.word	0x00000270
        /*00a4*/ 	.word	0x000000ff
        /*00a8*/ 	.word	0x00000008
        /*00ac*/ 	.short	0x0100
        /*00ae*/ 	.byte	0x08
	.zero		1


	//   ....[3]....
        /*00b0*/ 	.word	0x00000280
        /*00b4*/ 	.word	0x000000ff
        /*00b8*/ 	.word	0x00000098
        /*00bc*/ 	.short	0x0100
        /*00be*/ 	.byte	0x08
	.zero		1


	//   ....[4]....
        /*00c0*/ 	.word	0x00000290
        /*00c4*/ 	.word	0x000000ff
        /*00c8*/ 	.word	0x00000010
        /*00cc*/ 	.short	0x0100
        /*00ce*/ 	.byte	0x08
	.zero		1


	//   ....[5]....
        /*00d0*/ 	.word	0x000002a0
        /*00d4*/ 	.word	0x000000ff
        /*00d8*/ 	.word	0x000000a0
        /*00dc*/ 	.short	0x0100
        /*00de*/ 	.byte	0x08
	.zero		1


	//   ....[6]....
        /*00e0*/ 	.word	0x000002b0
        /*00e4*/ 	.word	0x000000ff
        /*00e8*/ 	.word	0x00000018
        /*00ec*/ 	.short	0x0100
        /*00ee*/ 	.byte	0x08
	.zero		1


	//   ....[7]....
        /*00f0*/ 	.word	0x000002c0
        /*00f4*/ 	.word	0x000000ff
        /*00f8*/ 	.word	0x000000a8
        /*00fc*/ 	.short	0x0100
        /*00fe*/ 	.byte	0x08
	.zero		1


	//   ....[8]....
        /*0100*/ 	.word	0x000002d0
        /*0104*/ 	.word	0x000000ff
        /*0108*/ 	.word	0x00000020
        /*010c*/ 	.short	0x0100
        /*010e*/ 	.byte	0x08
	.zero		1


	//   ....[9]....
        /*0110*/ 	.word	0x000002e0
        /*0114*/ 	.word	0x000000ff
        /*0118*/ 	.word	0x000000b0
        /*011c*/ 	.short	0x0100
        /*011e*/ 	.byte	0x08
	.zero		1


	//   ....[10]....
        /*0120*/ 	.word	0x000002f0
        /*0124*/ 	.word	0x000000ff
        /*0128*/ 	.word	0x00000028
        /*012c*/ 	.short	0x0100
        /*012e*/ 	.byte	0x08
	.zero		1


	//   ....[11]....
        /*0130*/ 	.word	0x00000300
        /*0134*/ 	.word	0x000000ff
        /*0138*/ 	.word	0x000000b8
        /*013c*/ 	.short	0x0100
        /*013e*/ 	.byte	0x08
	.zero		1


	//   ....[12]....
        /*0140*/ 	.word	0x00000310
        /*0144*/ 	.word	0x000000ff
        /*0148*/ 	.word	0x00000030
        /*014c*/ 	.short	0x0100
        /*014e*/ 	.byte	0x08
	.zero		1


	//   ....[13]....
        /*0150*/ 	.word	0x00000320
        /*0154*/ 	.word	0x000000ff
        /*0158*/ 	.word	0x000000c0
        /*015c*/ 	.short	0x0100
        /*015e*/ 	.byte	0x08
	.zero		1


	//   ....[14]....
        /*0160*/ 	.word	0x00000330
        /*0164*/ 	.word	0x000000ff
        /*0168*/ 	.word	0x00000038
        /*016c*/ 	.short	0x0100
        /*016e*/ 	.byte	0x08
	.zero		1


	//   ....[15]....
        /*0170*/ 	.word	0x00000340
        /*0174*/ 	.word	0x000000ff
        /*0178*/ 	.word	0x000000c8
        /*017c*/ 	.short	0x0100
        /*017e*/ 	.byte	0x08
	.zero		1


	//   ....[16]....
        /*0180*/ 	.word	0x00000350
        /*0184*/ 	.word	0x000000ff
        /*0188*/ 	.word	0x00000040
        /*018c*/ 	.short	0x0100
        /*018e*/ 	.byte	0x08
	.zero		1


	//   ....[17]....
        /*0190*/ 	.word	0x00000360
        /*0194*/ 	.word	0x000000ff
        /*0198*/ 	.word	0x000000d0
        /*019c*/ 	.short	0x0100
        /*019e*/ 	.byte	0x08
	.zero		1


	//   ....[18]....
        /*01a0*/ 	.word	0x00000370
        /*01a4*/ 	.word	0x000000ff
        /*01a8*/ 	.word	0x00000048
        /*01ac*/ 	.short	0x0100
        /*01ae*/ 	.byte	0x08
	.zero		1


	//   ....[19]....
        /*01b0*/ 	.word	0x00000380
        /*01b4*/ 	.word	0x000000ff
        /*01b8*/ 	.word	0x000000d8
        /*01bc*/ 	.short	0x0100
        /*01be*/ 	.byte	0x08
	.zero		1


	//   ....[20]....
        /*01c0*/ 	.word	0x00000390
        /*01c4*/ 	.word	0x000000ff
        /*01c8*/ 	.word	0x00000050
        /*01cc*/ 	.short	0x0100
        /*01ce*/ 	.byte	0x08
	.zero		1


	//   ....[21]....
        /*01d0*/ 	.word	0x000003a0
        /*01d4*/ 	.word	0x000000ff
        /*01d8*/ 	.word	0x000000e0
        /*01dc*/ 	.short	0x0100
        /*01de*/ 	.byte	0x08
	.zero		1


	//   ....[22]....
        /*01e0*/ 	.word	0x000003b0
        /*01e4*/ 	.word	0x000000ff
        /*01e8*/ 	.word	0x00000058
        /*01ec*/ 	.short	0x0100
        /*01ee*/ 	.byte	0x08
	.zero		1


	//   ....[23]....
        /*01f0*/ 	.word	0x000003c0
        /*01f4*/ 	.word	0x000000ff
        /*01f8*/ 	.word	0x000000e8
        /*01fc*/ 	.short	0x0100
        /*01fe*/ 	.byte	0x08
	.zero		1


	//   ....[24]....
        /*0200*/ 	.word	0x000003d0
        /*0204*/ 	.word	0x000000ff
        /*0208*/ 	.word	0x00000060
        /*020c*/ 	.short	0x0100
        /*020e*/ 	.byte	0x08
	.zero		1


	//   ....[25]....
        /*0210*/ 	.word	0x000003e0
        /*0214*/ 	.word	0x000000ff
        /*0218*/ 	.word	0x000000f0
        /*021c*/ 	.short	0x0100
        /*021e*/ 	.byte	0x08
	.zero		1


	//   ....[26]....
        /*0220*/ 	.word	0x000003f0
        /*0224*/ 	.word	0x000000ff
        /*0228*/ 	.word	0x00000068
        /*022c*/ 	.short	0x0100
        /*022e*/ 	.byte	0x08
	.zero		1


	//   ....[27]....
        /*0230*/ 	.word	0x00000400
        /*0234*/ 	.word	0x000000ff
        /*0238*/ 	.word	0x000000f8
        /*023c*/ 	.short	0x0100
        /*023e*/ 	.byte	0x08
	.zero		1


	//   ....[28]....
        /*0240*/ 	.word	0x00000410
        /*0244*/ 	.word	0x000000ff
        /*0248*/ 	.word	0x00000070
        /*024c*/ 	.short	0x0100
        /*024e*/ 	.byte	0x08
	.zero		1


	//   ....[29]....
        /*0250*/ 	.word	0x00000420
        /*0254*/ 	.word	0x000000ff
        /*0258*/ 	.word	0x00000100
        /*025c*/ 	.short	0x0100
        /*025e*/ 	.byte	0x08
	.zero		1


	//   ....[30]....
        /*0260*/ 	.word	0x00000430
        /*0264*/ 	.word	0x000000ff
        /*0268*/ 	.word	0x00000078
        /*026c*/ 	.short	0x0100
        /*026e*/ 	.byte	0x08
	.zero		1


	//   ....[31]....
        /*0270*/ 	.word	0x00000440
        /*0274*/ 	.word	0x000000ff
        /*0278*/ 	.word	0x00000108
        /*027c*/ 	.short	0x0100
        /*027e*/ 	.byte	0x08
	.zero		1


	//   ....[32]....
        /*0280*/ 	.word	0x00000450
        /*0284*/ 	.word	0x000000ff
        /*0288*/ 	.word	0x00000080
        /*028c*/ 	.short	0x0100
        /*028e*/ 	.byte	0x08
	.zero		1


	//   ....[33]....
        /*0290*/ 	.word	0x00000460
        /*0294*/ 	.word	0x000000ff
        /*0298*/ 	.word	0x00000110
        /*029c*/ 	.short	0x0100
        /*029e*/ 	.byte	0x08
	.zero		1


	//   ....[34]....
        /*02a0*/ 	.word	0x00000470
        /*02a4*/ 	.word	0x000000ff
        /*02a8*/ 	.word	0x00000088
        /*02ac*/ 	.short	0x0100
        /*02ae*/ 	.byte	0x08
	.zero		1


	//   ....[35]....
        /*02b0*/ 	.word	0x00000480
        /*02b4*/ 	.word	0x000000ff
        /*02b8*/ 	.word	0x00000118
        /*02bc*/ 	.short	0x0100
        /*02be*/ 	.byte	0x08
	.zero		1


	//   ....[36]....
        /*02c0*/ 	.word	0x00000720
        /*02c4*/ 	.word	0x000000ff
        /*02c8*/ 	.word	0x00000130
        /*02cc*/ 	.short	0x0100
        /*02ce*/ 	.byte	0x06
	.zero		1


	//   ....[37]....
        /*02d0*/ 	.word	0x00000780
        /*02d4*/ 	.word	0x000000ff
        /*02d8*/ 	.word	0x00000138
        /*02dc*/ 	.short	0x0100
        /*02de*/ 	.byte	0x06
	.zero		1


	//   ....[38]....
        /*02e0*/ 	.word	0x000013a0
        /*02e4*/ 	.word	0x00000003
        /*02e8*/ 	.word	0x00000000
        /*02ec*/ 	.short	0x010a
        /*02ee*/ 	.byte	0x3f
	.zero		1


	//   ....[39]....
        /*02f0*/ 	.word	0x000013e0
        /*02f4*/ 	.word	0x00000003
        /*02f8*/ 	.word	0x00000000
        /*02fc*/ 	.short	0x010a
        /*02fe*/ 	.byte	0x3f
	.zero		1


	//   ....[40]....
        /*0300*/ 	.word	0x00001660
        /*0304*/ 	.word	0x000000ff
        /*0308*/ 	.word	0x00000000
        /*030c*/ 	.short	0x010a
        /*030e*/ 	.byte	0x04
	.zero		1


	//   ....[41]....
        /*0310*/ 	.word	0x000016a0
        /*0314*/ 	.word	0x000000ff
        /*0318*/ 	.word	0x00000000
        /*031c*/ 	.short	0x010a
        /*031e*/ 	.byte	0x04
	.zero		1


	//   ....[42]....
        /*0320*/ 	.word	0x00001800
        /*0324*/ 	.word	0x000000ff
        /*0328*/ 	.word	0x00000000
        /*032c*/ 	.short	0x0101
        /*032e*/ 	.byte	0x04
	.zero		1


	//   ....[43]....
        /*0330*/ 	.word	0x00001a00
        /*0334*/ 	.word	0x000000ff
        /*0338*/ 	.word	0x00000000
        /*033c*/ 	.short	0x0101
        /*033e*/ 	.byte	0x06
	.zero		1


	//   ....[44]....
        /*0340*/ 	.word	0x00004fb0
        /*0344*/ 	.word	0x0000000e
        /*0348*/ 	.word	0x00000090
        /*034c*/ 	.short	0x010a
        /*034e*/ 	.byte	0x3f
	.zero		1


	//   ....[45]....
        /*0350*/ 	.word	0x00005380
        /*0354*/ 	.word	0x00000006
        /*0358*/ 	.word	0x00000138
        /*035c*/ 	.short	0x0101
        /*035e*/ 	.byte	0x3f
	.zero		1


	//   ....[46]....
        /*0360*/ 	.word	0x00005ab0
        /*0364*/ 	.word	0x00000007
        /*0368*/ 	.word	0x00000000
        /*036c*/ 	.short	0x010a
        /*036e*/ 	.byte	0x3f
	.zero		1


	//   ....[47]....
        /*0370*/ 	.word	0x00005b30
        /*0374*/ 	.word	0x00000009
        /*0378*/ 	.word	0x00000000
        /*037c*/ 	.short	0x010a
        /*037e*/ 	.byte	0x3f
	.zero		1


	//   ....[48]....
        /*0380*/ 	.word	0x00005bc0
        /*0384*/ 	.word	0x00000006
        /*0388*/ 	.word	0x00000000
        /*038c*/ 	.short	0x010a
        /*038e*/ 	.byte	0x3f
	.zero		1


	//   ....[49]....
        /*0390*/ 	.word	0x00005c50
        /*0394*/ 	.word	0x00000009
        /*0398*/ 	.word	0x00000000
        /*039c*/ 	.short	0x010a
        /*039e*/ 	.byte	0x3f
	.zero		1


	//   ....[50]....
        /*03a0*/ 	.word	0x00005ce0
        /*03a4*/ 	.word	0x00000006
        /*03a8*/ 	.word	0x00000000
        /*03ac*/ 	.short	0x010a
        /*03ae*/ 	.byte	0x3f
	.zero		1


	//   ....[51]....
        /*03b0*/ 	.word	0x00005d70
        /*03b4*/ 	.word	0x00000009
        /*03b8*/ 	.word	0x00000000
        /*03bc*/ 	.short	0x010a
        /*03be*/ 	.byte	0x3f
	.zero		1


	//   ....[52]....
        /*03c0*/ 	.word	0x00005e00
        /*03c4*/ 	.word	0x00000006
        /*03c8*/ 	.word	0x00000000
        /*03cc*/ 	.short	0x010a
        /*03ce*/ 	.byte	0x3f
	.zero		1


	//   ....[53]....
        /*03d0*/ 	.word	0x00005e90
        /*03d4*/ 	.word	0x00000009
        /*03d8*/ 	.word	0x00000000
        /*03dc*/ 	.short	0x010a
        /*03de*/ 	.byte	0x3f
	.zero		1


	//   ....[54]....
        /*03e0*/ 	.word	0x00005f20
        /*03e4*/ 	.word	0x00000006
        /*03e8*/ 	.word	0x00000000
        /*03ec*/ 	.short	0x010a
        /*03ee*/ 	.byte	0x3f
	.zero		1


	//   ....[55]....
        /*03f0*/ 	.word	0x00005fb0
        /*03f4*/ 	.word	0x00000009
        /*03f8*/ 	.word	0x00000000
        /*03fc*/ 	.short	0x010a
        /*03fe*/ 	.byte	0x3f
	.zero		1


	//   ....[56]....
        /*0400*/ 	.word	0x00006040
        /*0404*/ 	.word	0x00000006
        /*0408*/ 	.word	0x00000000
        /*040c*/ 	.short	0x010a
        /*040e*/ 	.byte	0x3f
	.zero		1


	//   ....[57]....
        /*0410*/ 	.word	0x000060d0
        /*0414*/ 	.word	0x00000009
        /*0418*/ 	.word	0x00000000
        /*041c*/ 	.short	0x010a
        /*041e*/ 	.byte	0x3f
	.zero		1


	//   ....[58]....
        /*0420*/ 	.word	0x00006160
        /*0424*/ 	.word	0x00000006
        /*0428*/ 	.word	0x00000000
        /*042c*/ 	.short	0x010a
        /*042e*/ 	.byte	0x3f
	.zero		1


	//   ....[59]....
        /*0430*/ 	.word	0x000061f0
        /*0434*/ 	.word	0x00000009
        /*0438*/ 	.word	0x00000000
        /*043c*/ 	.short	0x010a
        /*043e*/ 	.byte	0x3f
	.zero		1


	//   ....[60]....
        /*0440*/ 	.word	0x00006280
        /*0444*/ 	.word	0x00000006
        /*0448*/ 	.word	0x00000000
        /*044c*/ 	.short	0x010a
        /*044e*/ 	.byte	0x3f
	.zero		1


	//   ....[61]....
        /*0450*/ 	.word	0x00006310
        /*0454*/ 	.word	0x00000009
        /*0458*/ 	.word	0x00000000
        /*045c*/ 	.short	0x010a
        /*045e*/ 	.byte	0x3f
	.zero		1


	//   ....[62]....
        /*0460*/ 	.word	0x000063a0
        /*0464*/ 	.word	0x00000006
        /*0468*/ 	.word	0x00000000
        /*046c*/ 	.short	0x010a
        /*046e*/ 	.byte	0x3f
	.zero		1


	//   ....[63]....
        /*0470*/ 	.word	0x00006430
        /*0474*/ 	.word	0x00000003
        /*0478*/ 	.word	0x00000000
        /*047c*/ 	.short	0x010a
        /*047e*/ 	.byte	0x3f
	.zero		1


	//   ....[64]....
        /*0480*/ 	.word	0x00006490
        /*0484*/ 	.word	0x00000003
        /*0488*/ 	.word	0x00000000
        /*048c*/ 	.short	0x010a
        /*048e*/ 	.byte	0x3f
	.zero		1


	//   ....[65]....
        /*0490*/ 	.word	0x000064f0
        /*0494*/ 	.word	0x00000004
        /*0498*/ 	.word	0x00000000
        /*049c*/ 	.short	0x010a
        /*049e*/ 	.byte	0x3f
	.zero		1


	//   ....[66]....
        /*04a0*/ 	.word	0x000065c0
        /*04a4*/ 	.word	0x0000000e
        /*04a8*/ 	.word	0x00000090
        /*04ac*/ 	.short	0x010a
        /*04ae*/ 	.byte	0x3f
	.zero		1


	//   ....[67]....
        /*04b0*/ 	.word	0x00006690
        /*04b4*/ 	.word	0x00000007
        /*04b8*/ 	.word	0x00000000
        /*04bc*/ 	.short	0x010a
        /*04be*/ 	.byte	0x3f
	.zero		1


	//   ....[68]....
        /*04c0*/ 	.word	0x000066e0
        /*04c4*/ 	.word	0x00000009
        /*04c8*/ 	.word	0x00000000
        /*04cc*/ 	.short	0x010a
        /*04ce*/ 	.byte	0x3f
	.zero		1


	//   ....[69]....
        /*04d0*/ 	.word	0x00006730
        /*04d4*/ 	.word	0x00000006
        /*04d8*/ 	.word	0x00000000
        /*04dc*/ 	.short	0x010a
        /*04de*/ 	.byte	0x3f
	.zero		1


	//   ....[70]....
        /*04e0*/ 	.word	0x00006780
        /*04e4*/ 	.word	0x00000009
        /*04e8*/ 	.word	0x00000000
        /*04ec*/ 	.short	0x010a
        /*04ee*/ 	.byte	0x3f
	.zero		1


	//   ....[71]....
        /*04f0*/ 	.word	0x000067d0
        /*04f4*/ 	.word	0x00000006
        /*04f8*/ 	.word	0x00000000
        /*04fc*/ 	.short	0x010a
        /*04fe*/ 	.byte	0x3f
	.zero		1


	//   ....[72]....
        /*0500*/ 	.word	0x00006820
        /*0504*/ 	.word	0x00000009
        /*0508*/ 	.word	0x00000000
        /*050c*/ 	.short	0x010a
        /*050e*/ 	.byte	0x3f
	.zero		1


	//   ....[73]....
        /*0510*/ 	.word	0x00006870
        /*0514*/ 	.word	0x00000006
        /*0518*/ 	.word	0x00000000
        /*051c*/ 	.short	0x010a
        /*051e*/ 	.byte	0x3f
	.zero		1


	//   ....[74]....
        /*0520*/ 	.word	0x000068c0
        /*0524*/ 	.word	0x00000009
        /*0528*/ 	.word	0x00000000
        /*052c*/ 	.short	0x010a
        /*052e*/ 	.byte	0x3f
	.zero		1


	//   ....[75]....
        /*0530*/ 	.word	0x00006910
        /*0534*/ 	.word	0x00000006
        /*0538*/ 	.word	0x00000000
        /*053c*/ 	.short	0x010a
        /*053e*/ 	.byte	0x3f
	.zero		1


	//   ....[76]....
        /*0540*/ 	.word	0x00006960
        /*0544*/ 	.word	0x00000009
        /*0548*/ 	.word	0x00000000
        /*054c*/ 	.short	0x010a
        /*054e*/ 	.byte	0x3f
	.zero		1


	//   ....[77]....
        /*0550*/ 	.word	0x000069b0
        /*0554*/ 	.word	0x00000006
        /*0558*/ 	.word	0x00000000
        /*055c*/ 	.short	0x010a
        /*055e*/ 	.byte	0x3f
	.zero		1


	//   ....[78]....
        /*0560*/ 	.word	0x00006a00
        /*0564*/ 	.word	0x00000009
        /*0568*/ 	.word	0x00000000
        /*056c*/ 	.short	0x010a
        /*056e*/ 	.byte	0x3f
	.zero		1


	//   ....[79]....
        /*0570*/ 	.word	0x00006a50
        /*0574*/ 	.word	0x00000006
        /*0578*/ 	.word	0x00000000
        /*057c*/ 	.short	0x010a
        /*057e*/ 	.byte	0x3f
	.zero		1


	//   ....[80]....
        /*0580*/ 	.word	0x00006aa0
        /*0584*/ 	.word	0x00000009
        /*0588*/ 	.word	0x00000000
        /*058c*/ 	.short	0x010a
        /*058e*/ 	.byte	0x3f
	.zero		1


	//   ....[81]....
        /*0590*/ 	.word	0x00006af0
        /*0594*/ 	.word	0x00000006
        /*0598*/ 	.word	0x00000000
        /*059c*/ 	.short	0x010a
        /*059e*/ 	.byte	0x3f
	.zero		1


	//   ....[82]....
        /*05a0*/ 	.word	0x00006b40
        /*05a4*/ 	.word	0x00000009
        /*05a8*/ 	.word	0x00000000
        /*05ac*/ 	.short	0x010a
        /*05ae*/ 	.byte	0x3f
	.zero		1


	//   ....[83]....
        /*05b0*/ 	.word	0x00006b90
        /*05b4*/ 	.word	0x00000006
        /*05b8*/ 	.word	0x00000000
        /*05bc*/ 	.short	0x010a
        /*05be*/ 	.byte	0x3f
	.zero		1


	//----- nvinfo : EIATTR_NUM_MBARRIERS
	.align		4
.L_35:
        /*05c0*/ 	.byte	0x03, 0x38
        /*05c2*/ 	.short	0x0026


	//----- nvinfo : EIATTR_EXIT_INSTR_OFFSETS
	.align		4
        /*05c4*/ 	.byte	0x04, 0x1c
        /*05c6*/ 	.short	(.L_37 - .L_36)


	//   ....[0]....
.L_36:
        /*05c8*/ 	.word	0x000007d0


	//   ....[1]....
        /*05cc*/ 	.word	0x00001090


	//   ....[2]....
        /*05d0*/ 	.word	0x00004600


	//   ....[3]....
        /*05d4*/ 	.word	0x00004c30


	//   ....[4]....
        /*05d8*/ 	.word	0x00006480


	//----- nvinfo : EIATTR_MAX_THREADS
	.align		4
.L_37:
        /*05dc*/ 	.byte	0x04, 0x05
        /*05de*/ 	.short	(.L_39 - .L_38)
.L_38:
        /*05e0*/ 	.word	0x00000180
        /*05e4*/ 	.word	0x00000001
        /*05e8*/ 	.word	0x00000001


	//----- nvinfo : EIATTR_CRS_STACK_SIZE
	.align		4
.L_39:
        /*05ec*/ 	.byte	0x04, 0x1e
        /*05ee*/ 	.short	(.L_41 - .L_40)
.L_40:
        /*05f0*/ 	.word	0x00000000


	//----- nvinfo : EIATTR_CBANK_PARAM_SIZE
	.align		4
.L_41:
        /*05f4*/ 	.byte	0x03, 0x19
        /*05f6*/ 	.short	0x0470


	//----- nvinfo : EIATTR_PARAM_CBANK
	.align		4
        /*05f8*/ 	.byte	0x04, 0x0a
        /*05fa*/ 	.short	(.L_43 - .L_42)
	.align		4
.L_42:
        /*05fc*/ 	.word	index@(.nv.constant0._ZN7cutlass13device_kernelINS_4gemm6kernel13GemmUniversalIN4cute5tupleIJiiiiEEENS1_10collective13CollectiveMmaINS1_34MainloopSm90TmaGmmaWarpSpecializedILi18ENS5_IJNS4_1CILi1EEESB_SB_EEENS1_35KernelTmaWarpSpecializedCooperativeEEENS5_IJNSA_ILi128EEENSA_ILi64EEENSA_ILi32EEEEEENS_6half_tENS5_IJSB_llEEESJ_SK_NS4_8TiledMMAINS4_8MMA_AtomIJNS4_4SM904GMMA25MMA_64x64x16_F32F16F16_SSILNSO_5MajorE1ELSQ_1ELNSO_7ScaleInE1ELSR_1EEEEEENS4_6LayoutINS5_IJNSA_ILi2EEESB_SB_EEENS5_IJSB_NSA_ILi0EEESX_EEEEENS5_IJNS4_10UnderscoreES10_S10_EEEEENS4_13SM90_TMA_LOADENS4_14ComposedLayoutINS4_7SwizzleILi3ELi4ELi3EEENS4_18smem_ptr_flag_bitsILi16EEENSU_INS5_IJSG_NSA_ILi8EEEEEENS5_IJSB_SG_EEEEEEEvNS4_8identityES13_S1D_vS1E_EENS_8epilogue10collective6detail29Sm90TmaWarpSpecializedAdapterINS1H_15DefaultEpilogueISJ_NS5_IJlSB_lEEES1L_NS1G_6thread17LinearCombinationISJ_Li1EffLNS1M_9ScaleType4KindE0ELNS_15FloatRoundStyleE2ESJ_EENS1_15EpilogueDefaultEEEEEvvEEEEvNT_6ParamsE)
        /*0600*/ 	.short	0x0210
        /*0602*/ 	.short	0x0470


	//----- nvinfo : EIATTR_SW_WAR
	.align		4
.L_43:
        /*0604*/ 	.byte	0x04, 0x36
        /*0606*/ 	.short	(.L_45 - .L_44)
.L_44:
        /*0608*/ 	.word	0x00000008
.L_45:


//--------------------- .nv.callgraph             --------------------------
	.section	.nv.callgraph,"",@"SHT_CUDA_CALLGRAPH"
	.align	4
	.sectionentsize	8
	.align		4
        /*0000*/ 	.word	0x00000000
	.align		4
        /*0004*/ 	.word	0xffffffff
	.align		4
        /*0008*/ 	.word	index@(_ZN7cutlass13device_kernelINS_4gemm6kernel13GemmUniversalIN4cute5tupleIJiiiiEEENS1_10collective13CollectiveMmaINS1_34MainloopSm90TmaGmmaWarpSpecializedILi18ENS5_IJNS4_1CILi1EEESB_SB_EEENS1_35KernelTmaWarpSpecializedCooperativeEEENS5_IJNSA_ILi128EEENSA_ILi64EEENSA_ILi32EEEEEENS_6half_tENS5_IJSB_llEEESJ_SK_NS4_8TiledMMAINS4_8MMA_AtomIJNS4_4SM904GMMA25MMA_64x64x16_F32F16F16_SSILNSO_5MajorE1ELSQ_1ELNSO_7ScaleInE1ELSR_1EEEEEENS4_6LayoutINS5_IJNSA_ILi2EEESB_SB_EEENS5_IJSB_NSA_ILi0EEESX_EEEEENS5_IJNS4_10UnderscoreES10_S10_EEEEENS4_13SM90_TMA_LOADENS4_14ComposedLayoutINS4_7SwizzleILi3ELi4ELi3EEENS4_18smem_ptr_flag_bitsILi16EEENSU_INS5_IJSG_NSA_ILi8EEEEEENS5_IJSB_SG_EEEEEEEvNS4_8identityES13_S1D_vS1E_EENS_8epilogue10collective6detail29Sm90TmaWarpSpecializedAdapterINS1H_15DefaultEpilogueISJ_NS5_IJlSB_lEEES1L_NS1G_6thread17LinearCombinationISJ_Li1EffLNS1M_9ScaleType4KindE0ELNS_15FloatRoundStyleE2ESJ_EENS1_15EpilogueDefaultEEEEEvvEEEEvNT_6ParamsE)
	.align		4
        /*000c*/ 	.word	index@(__assertfail)
	.align		4
        /*0010*/ 	.word	0x00000000
	.align		4
        /*0014*/ 	.word	0xfffffffe
	.align		4
        /*0018*/ 	.word	0x00000000
	.align		4
        /*001c*/ 	.word	0xfffffffd
	.align		4
        /*0020*/ 	.word	0x00000000
	.align		4
        /*0024*/ 	.word	0xfffffffc


//--------------------- .nv.constant4             --------------------------
	.section	.nv.constant4,"a",@progbits
	.align	8
	.align		8
.nv.constant4:
        /*0000*/ 	.dword	__assertfail
	.align		8
        /*0008*/ 	.dword	__unnamed_1
	.align		8
        /*0010*/ 	.dword	_ZN39_INTERNAL_8545e749_4_k_cu_b164a445_29394cuda3std3__45__cpo5beginE
	.align		8
        /*0018*/ 	.dword	_ZN39_INTERNAL_8545e749_4_k_cu_b164a445_29394cuda3std3__45__cpo3endE
	.align		8
        /*0020*/ 	.dword	_ZN39_INTERNAL_8545e749_4_k_cu_b164a445_29394cuda3std3__45__cpo6cbeginE
	.align		8
        /*0028*/ 	.dword	_ZN39_INTERNAL_8545e749_4_k_cu_b164a445_29394cuda3std3__45__cpo4cendE
	.align		8
        /*0030*/ 	.dword	_ZN39_INTERNAL_8545e749_4_k_cu_b164a445_29394cuda3std3__441_GLOBAL__N__8545e749_4_k_cu_b164a445_29396ignoreE
	.align		8
        /*0038*/ 	.dword	_ZN39_INTERNAL_8545e749_4_k_cu_b164a445_29394cuda3std3__419piecewise_constructE
	.align		8
        /*0040*/ 	.dword	_ZN39_INTERNAL_8545e749_4_k_cu_b164a445_29394cuda3std3__48in_placeE
	.align		8
        /*0048*/ 	.dword	_ZN39_INTERNAL_8545e749_4_k_cu_b164a445_29394cuda3std6ranges3__45__cpo4swapE
	.align		8
        /*0050*/ 	.dword	_ZN39_INTERNAL_8545e749_4_k_cu_b164a445_29394cuda3std6ranges3__45__cpo9iter_moveE
	.align		8
        /*0058*/ 	.dword	_ZN39_INTERNAL_8545e749_4_k_cu_b164a445_29394cute7productE
	.align		8
        /*0060*/ 	.dword	_ZN39_INTERNAL_8545e749_4_k_cu_b164a445_29394cute1_E
	.align		8
        /*0068*/ 	.dword	$str$22
	.align		8
        /*0070*/ 	.dword	$str$23


//--------------------- .text._ZN7cutlass13device_kernelINS_4gemm6kernel13GemmUniversalIN4cute5tupleIJiiiiEEENS1_10collective13CollectiveMmaINS1_34MainloopSm90TmaGmmaWarpSpecializedILi18ENS5_IJNS4_1CILi1EEESB_SB_EEENS1_35KernelTmaWarpSpecializedCooperativeEEENS5_IJNSA_ILi128EEENSA_ILi64EEENSA_ILi32EEEEEENS_6half_tENS5_IJSB_llEEESJ_SK_NS4_8TiledMMAINS4_8MMA_AtomIJNS4_4SM904GMMA25MMA_64x64x16_F32F16F16_SSILNSO_5MajorE1ELSQ_1ELNSO_7ScaleInE1ELSR_1EEEEEENS4_6LayoutINS5_IJNSA_ILi2EEESB_SB_EEENS5_IJSB_NSA_ILi0EEESX_EEEEENS5_IJNS4_10UnderscoreES10_S10_EEEEENS4_13SM90_TMA_LOADENS4_14ComposedLayoutINS4_7SwizzleILi3ELi4ELi3EEENS4_18smem_ptr_flag_bitsILi16EEENSU_INS5_IJSG_NSA_ILi8EEEEEENS5_IJSB_SG_EEEEEEEvNS4_8identityES13_S1D_vS1E_EENS_8epilogue10collective6detail29Sm90TmaWarpSpecializedAdapterINS1H_15DefaultEpilogueISJ_NS5_IJlSB_lEEES1L_NS1G_6thread17LinearCombinationISJ_Li1EffLNS1M_9ScaleType4KindE0ELNS_15FloatRoundStyleE2ESJ_EENS1_15EpilogueDefaultEEEEEvvEEEEvNT_6ParamsE --------------------------
	.section	.text._ZN7cutlass13device_kernelINS_4gemm6kernel13GemmUniversalIN4cute5tupleIJiiiiEEENS1_10collective13CollectiveMmaINS1_34MainloopSm90TmaGmmaWarpSpecializedILi18ENS5_IJNS4_1CILi1EEESB_SB_EEENS1_35KernelTmaWarpSpecializedCooperativeEEENS5_IJNSA_ILi128EEENSA_ILi64EEENSA_ILi32EEEEEENS_6half_tENS5_IJSB_llEEESJ_SK_NS4_8TiledMMAINS4_8MMA_AtomIJNS4_4SM904GMMA25MMA_64x64x16_F32F16F16_SSILNSO_5MajorE1ELSQ_1ELNSO_7ScaleInE1ELSR_1EEEEEENS4_6LayoutINS5_IJNSA_ILi2EEESB_SB_EEENS5_IJSB_NSA_ILi0EEESX_EEEEENS5_IJNS4_10UnderscoreES10_S10_EEEEENS4_13SM90_TMA_LOADENS4_14ComposedLayoutINS4_7SwizzleILi3ELi4ELi3EEENS4_18smem_ptr_flag_bitsILi16EEENSU_INS5_IJSG_NSA_ILi8EEEEEENS5_IJSB_SG_EEEEEEEvNS4_8identityES13_S1D_vS1E_EENS_8epilogue10collective6detail29Sm90TmaWarpSpecializedAdapterINS1H_15DefaultEpilogueISJ_NS5_IJlSB_lEEES1L_NS1G_6thread17LinearCombinationISJ_Li1EffLNS1M_9ScaleType4KindE0ELNS_15FloatRoundStyleE2ESJ_EENS1_15EpilogueDefaultEEEEEvvEEEEvNT_6ParamsE,"ax",@progbits
	.align	128
.text._ZN7cutlass13device_kernelINS_4gemm6kernel13GemmUniversalIN4cute5tupleIJiiiiEEENS1_10collective13CollectiveMmaINS1_34MainloopSm90TmaGmmaWarpSpecializedILi18ENS5_IJNS4_1CILi1EEESB_SB_EEENS1_35KernelTmaWarpSpecializedCooperativeEEENS5_IJNSA_ILi128EEENSA_ILi64EEENSA_ILi32EEEEEENS_6half_tENS5_IJSB_llEEESJ_SK_NS4_8TiledMMAINS4_8MMA_AtomIJNS4_4SM904GMMA25MMA_64x64x16_F32F16F16_SSILNSO_5MajorE1ELSQ_1ELNSO_7ScaleInE1ELSR_1EEEEEENS4_6LayoutINS5_IJNSA_ILi2EEESB_SB_EEENS5_IJSB_NSA_ILi0EEESX_EEEEENS5_IJNS4_10UnderscoreES10_S10_EEEEENS4_13SM90_TMA_LOADENS4_14ComposedLayoutINS4_7SwizzleILi3ELi4ELi3EEENS4_18smem_ptr_flag_bitsILi16EEENSU_INS5_IJSG_NSA_ILi8EEEEEENS5_IJSB_SG_EEEEEEEvNS4_8identityES13_S1D_vS1E_EENS_8epilogue10collective6detail29Sm90TmaWarpSpecializedAdapterINS1H_15DefaultEpilogueISJ_NS5_IJlSB_lEEES1L_NS1G_6thread17LinearCombinationISJ_Li1EffLNS1M_9ScaleType4KindE0ELNS_15FloatRoundStyleE2ESJ_EENS1_15EpilogueDefaultEEEEEvvEEEEvNT_6ParamsE:
        .type           _ZN7cutlass13device_kernelINS_4gemm6kernel13GemmUniversalIN4cute5tupleIJiiiiEEENS1_10collective13CollectiveMmaINS1_34MainloopSm90TmaGmmaWarpSpecializedILi18ENS5_IJNS4_1CILi1EEESB_SB_EEENS1_35KernelTmaWarpSpecializedCooperativeEEENS5_IJNSA_ILi128EEENSA_ILi64EEENSA_ILi32EEEEEENS_6half_tENS5_IJSB_llEEESJ_SK_NS4_8TiledMMAINS4_8MMA_AtomIJNS4_4SM904GMMA25MMA_64x64x16_F32F16F16_SSILNSO_5MajorE1ELSQ_1ELNSO_7ScaleInE1ELSR_1EEEEEENS4_6LayoutINS5_IJNSA_ILi2EEESB_SB_EEENS5_IJSB_NSA_ILi0EEESX_EEEEENS5_IJNS4_10UnderscoreES10_S10_EEEEENS4_13SM90_TMA_LOADENS4_14ComposedLayoutINS4_7SwizzleILi3ELi4ELi3EEENS4_18smem_ptr_flag_bitsILi16EEENSU_INS5_IJSG_NSA_ILi8EEEEEENS5_IJSB_SG_EEEEEEEvNS4_8identityES13_S1D_vS1E_EENS_8epilogue10collective6detail29Sm90TmaWarpSpecializedAdapterINS1H_15DefaultEpilogueISJ_NS5_IJlSB_lEEES1L_NS1G_6thread17LinearCombinationISJ_Li1EffLNS1M_9ScaleType4KindE0ELNS_15FloatRoundStyleE2ESJ_EENS1_15EpilogueDefaultEEEEEvvEEEEvNT_6ParamsE,@function
        .size           _ZN7cutlass13device_kernelINS_4gemm6kernel13GemmUniversalIN4cute5tupleIJiiiiEEENS1_10collective13CollectiveMmaINS1_34MainloopSm90TmaGmmaWarpSpecializedILi18ENS5_IJNS4_1CILi1EEESB_SB_EEENS1_35KernelTmaWarpSpecializedCooperativeEEENS5_IJNSA_ILi128EEENSA_ILi64EEENSA_ILi32EEEEEENS_6half_tENS5_IJSB_llEEESJ_SK_NS4_8TiledMMAINS4_8MMA_AtomIJNS4_4SM904GMMA25MMA_64x64x16_F32F16F16_SSILNSO_5MajorE1ELSQ_1ELNSO_7ScaleInE1ELSR_1EEEEEENS4_6LayoutINS5_IJNSA_ILi2EEESB_SB_EEENS5_IJSB_NSA_ILi0EEESX_EEEEENS5_IJNS4_10UnderscoreES10_S10_EEEEENS4_13SM90_TMA_LOADENS4_14ComposedLayoutINS4_7SwizzleILi3ELi4ELi3EEENS4_18smem_ptr_flag_bitsILi16EEENSU_INS5_IJSG_NSA_ILi8EEEEEENS5_IJSB_SG_EEEEEEEvNS4_8identityES13_S1D_vS1E_EENS_8epilogue10collective6detail29Sm90TmaWarpSpecializedAdapterINS1H_15DefaultEpilogueISJ_NS5_IJlSB_lEEES1L_NS1G_6thread17LinearCombinationISJ_Li1EffLNS1M_9ScaleType4KindE0ELNS_15FloatRoundStyleE2ESJ_EENS1_15EpilogueDefaultEEEEEvvEEEEvNT_6ParamsE,(.L_x_159 - _ZN7cutlass13device_kernelINS_4gemm6kernel13GemmUniversalIN4cute5tupleIJiiiiEEENS1_10collective13CollectiveMmaINS1_34MainloopSm90TmaGmmaWarpSpecializedILi18ENS5_IJNS4_1CILi1EEESB_SB_EEENS1_35KernelTmaWarpSpecializedCooperativeEEENS5_IJNSA_ILi128EEENSA_ILi64EEENSA_ILi32EEEEEENS_6half_tENS5_IJSB_llEEESJ_SK_NS4_8TiledMMAINS4_8MMA_AtomIJNS4_4SM904GMMA25MMA_64x64x16_F32F16F16_SSILNSO_5MajorE1ELSQ_1ELNSO_7ScaleInE1ELSR_1EEEEEENS4_6LayoutINS5_IJNSA_ILi2EEESB_SB_EEENS5_IJSB_NSA_ILi0EEESX_EEEEENS5_IJNS4_10UnderscoreES10_S10_EEEEENS4_13SM90_TMA_LOADENS4_14ComposedLayoutINS4_7SwizzleILi3ELi4ELi3EEENS4_18smem_ptr_flag_bitsILi16EEENSU_INS5_IJSG_NSA_ILi8EEEEEENS5_IJSB_SG_EEEEEEEvNS4_8identityES13_S1D_vS1E_EENS_8epilogue10collective6detail29Sm90TmaWarpSpecializedAdapterINS1H_15DefaultEpilogueISJ_NS5_IJlSB_lEEES1L_NS1G_6thread17LinearCombinationISJ_Li1EffLNS1M_9ScaleType4KindE0ELNS_15FloatRoundStyleE2ESJ_EENS1_15EpilogueDefaultEEEEEvvEEEEvNT_6ParamsE)
        .other          _ZN7cutlass13device_kernelINS_4gemm6kernel13GemmUniversalIN4cute5tupleIJiiiiEEENS1_10collective13CollectiveMmaINS1_34MainloopSm90TmaGmmaWarpSpecializedILi18ENS5_IJNS4_1CILi1EEESB_SB_EEENS1_35KernelTmaWarpSpecializedCooperativeEEENS5_IJNSA_ILi128EEENSA_ILi64EEENSA_ILi32EEEEEENS_6half_tENS5_IJSB_llEEESJ_SK_NS4_8TiledMMAINS4_8MMA_AtomIJNS4_4SM904GMMA25MMA_64x64x16_F32F16F16_SSILNSO_5MajorE1ELSQ_1ELNSO_7ScaleInE1ELSR_1EEEEEENS4_6LayoutINS5_IJNSA_ILi2EEESB_SB_EEENS5_IJSB_NSA_ILi0EEESX_EEEEENS5_IJNS4_10UnderscoreES10_S10_EEEEENS4_13SM90_TMA_LOADENS4_14ComposedLayoutINS4_7SwizzleILi3ELi4ELi3EEENS4_18smem_ptr_flag_bitsILi16EEENSU_INS5_IJSG_NSA_ILi8EEEEEENS5_IJSB_SG_EEEEEEEvNS4_8identityES13_S1D_vS1E_EENS_8epilogue10collective6detail29Sm90TmaWarpSpecializedAdapterINS1H_15DefaultEpilogueISJ_NS5_IJlSB_lEEES1L_NS1G_6thread17LinearCombinationISJ_Li1EffLNS1M_9ScaleType4KindE0ELNS_15FloatRoundStyleE2ESJ_EENS1_15EpilogueDefaultEEEEEvvEEEEvNT_6ParamsE,@"STO_CUDA_ENTRY STV_DEFAULT"
_ZN7cutlass13device_kernelINS_4gemm6kernel13GemmUniversalIN4cute5tupleIJiiiiEEENS1_10collective13CollectiveMmaINS1_34MainloopSm90TmaGmmaWarpSpecializedILi18ENS5_IJNS4_1CILi1EEESB_SB_EEENS1_35KernelTmaWarpSpecializedCooperativeEEENS5_IJNSA_ILi128EEENSA_ILi64EEENSA_ILi32EEEEEENS_6half_tENS5_IJSB_llEEESJ_SK_NS4_8TiledMMAINS4_8MMA_AtomIJNS4_4SM904GMMA25MMA_64x64x16_F32F16F16_SSILNSO_5MajorE1ELSQ_1ELNSO_7ScaleInE1ELSR_1EEEEEENS4_6LayoutINS5_IJNSA_ILi2EEESB_SB_EEENS5_IJSB_NSA_ILi0EEESX_EEEEENS5_IJNS4_10UnderscoreES10_S10_EEEEENS4_13SM90_TMA_LOADENS4_14ComposedLayoutINS4_7SwizzleILi3ELi4ELi3EEENS4_18smem_ptr_flag_bitsILi16EEENSU_INS5_IJSG_NSA_ILi8EEEEEENS5_IJSB_SG_EEEEEEEvNS4_8identityES13_S1D_vS1E_EENS_8epilogue10collective6detail29Sm90TmaWarpSpecializedAdapterINS1H_15DefaultEpilogueISJ_NS5_IJlSB_lEEES1L_NS1G_6thread17LinearCombinationISJ_Li1EffLNS1M_9ScaleType4KindE0ELNS_15FloatRoundStyleE2ESJ_EENS1_15EpilogueDefaultEEEEEvvEEEEvNT_6ParamsE:
[----:B------:R-:W0:Y:S01]  /*0000*/  LDC R1, c[0x0][0x28] ;  /* 0x00000a00ff017b82 */ /* 0x000e220000000800 */
[----:B------:R-:W1:Y:S01]  /*0010*/  S2R R18, SR_TID.X ;  /* 0x0000000000127919 */ /* 0x000e620000002100 */
[----:B------:R-:W-:Y:S01]  /*0020*/  ELECT P0, URZ, PT ;  /* 0x00000000003f782f */ /* 0x000fe20003800000 */
[----:B------:R-:W-:Y:S01]  /*0030*/  BSSY B0, `(.L_x_0) ;  /* 0x000000f000007945 */ /* 0x000fe20003800000 */
[--C-:B-1----:R-:W-:Y:S02]  /*0040*/  SHF.R.U32.HI R0, RZ, 0x5, R18.reuse ;  /* 0x00000005ff007819 */ /* 0x102fe40000011612 */
[----:B------:R-:W-:-:S03]  /*0050*/  SHF.R.U32.HI R22, RZ, 0x7, R18 ;  /* 0x00000007ff167819 */ /* 0x000fc60000011612 */
[----:B------:R-:W1:Y:S04]  /*0060*/  SHFL.IDX PT, R5, R0, RZ, 0x1f ;  /* 0x00001fff00057589 */ /* 0x000e6800000e0000 */
[----:B------:R2:W3:Y:S01]  /*0070*/  SHFL.IDX PT, R8, R22, RZ, 0x1f ;  /* 0x00001fff16087589 */ /* 0x0004e200000e0000 */
[----:B-1----:R-:W-:-:S13]  /*0080*/  ISETP.NE.OR P0, PT, R5, RZ, !P0 ;  /* 0x000000ff0500720c */ /* 0x002fda0004705670 */
[----:B0-23--:R-:W-:Y:S05]  /*0090*/  @P0 BRA `(.L_x_1) ;  /* 0x0000000000200947 */ /* 0x00dfea0003800000 */
[----:B------:R-:W-:Y:S02]  /*00a0*/  ULDC.64 UR4, c[0x0][0x198] ;  /* 0x0000660000047ab9 */ /* 0x000fe40000000a00 */
[----:B------:R-:W-:Y:S02]  /*00b0*/  UIADD3 UR6, UP0, UR4, 0xf0, URZ ;  /* 0x000000f004067890 */ /* 0x000fe4000ff1e03f */
[----:B------:R-:W-:Y:S02]  /*00c0*/  UIADD3 UR4, UP1, UR4, 0x1f0, URZ ;  /* 0x000001f004047890 */ /* 0x000fe4000ff3e03f */
[----:B------:R-:W-:Y:S02]  /*00d0*/  UIADD3.X UR7, URZ, UR5, URZ, UP0, !UPT ;  /* 0x000000053f077290 */ /* 0x000fe400087fe43f */
[----:B------:R-:W-:-:S07]  /*00e0*/  UIADD3.X UR5, URZ, UR5, URZ, UP1, !UPT ;  /* 0x000000053f057290 */ /* 0x000fce0008ffe43f */
[----:B------:R0:W-:Y:S02]  /*00f0*/  UTMACCTL.PF [UR6] ;  /* 0x00000000060079b9 */ /* 0x0001e40008040000 */
[----:B------:R0:W-:Y:S02]  /*0100*/  UTMACCTL.PF [UR4] ;  /* 0x00000000040079b9 */ /* 0x0001e40008040000 */
[----:B0-----:R-:W-:Y:S01]  /*0110*/  NOP ;  /* 0x0000000000007918 */ /* 0x001fe20000000000 */
.L_x_1:
[----:B------:R-:W-:Y:S05]  /*0120*/  BSYNC B0 ;  /* 0x0000000000007941 */ /* 0x000fea0003800000 */
.L_x_0:
[----:B------:R-:W0:Y:S02]  /*0130*/  SHFL.IDX PT, R2, R0, RZ, 0x1f ;  /* 0x00001fff00027589 */ /* 0x000e2400000e0000 */
[----:B0-----:R-:W-:-:S13]  /*0140*/  ISETP.NE.AND P0, PT, R2, RZ, PT ;  /* 0x000000ff0200720c */ /* 0x001fda0003f05270 */
[----:B------:R-:W-:Y:S05]  /*0150*/  @P0 BRA `(.L_x_2) ;  /* 0x0000000000d40947 */ /* 0x000fea0003800000 */
[----:B------:R-:W-:Y:S01]  /*0160*/  ELECT P0, URZ, PT ;  /* 0x00000000003f782f */ /* 0x000fe20003800000 */
[----:B------:R-:W-:-:S12]  /*0170*/  BSSY B0, `(.L_x_2) ;  /* 0x0000033000007945 */ /* 0x000fd80003800000 */
[----:B------:R-:W-:Y:S05]  /*0180*/  @!P0 BRA `(.L_x_3) ;  /* 0x0000000000c48947 */ /* 0x000fea0003800000 */
[----:B------:R-:W0:Y:S01]  /*0190*/  S2UR UR8, SR_CgaCtaId ;  /* 0x00000000000879c3 */ /* 0x000e220000008800 */
[----:B------:R-:W-:Y:S01]  /*01a0*/  UMOV UR4, 0x400 ;  /* 0x0000040000047882 */ /* 0x000fe20000000000 */
[----:B------:R-:W-:Y:S01]  /*01b0*/  UMOV UR5, 0x1 ;  /* 0x0000000100057882 */ /* 0x000fe20000000000 */
[----:B------:R-:W-:Y:S02]  /*01c0*/  UMOV UR6, 0x100 ;  /* 0x0000010000067882 */ /* 0x000fe40000000000 */
[----:B------:R-:W-:-:S04]  /*01d0*/  UIADD3 UR6, -UR6, 0x100000, URZ ;  /* 0x0010000006067890 */ /* 0x000fc8000fffe13f */
[----:B------:R-:W-:Y:S02]  /*01e0*/  USHF.L.U32 UR7, UR6, 0xb, URZ ;  /* 0x0000000b06077899 */ /* 0x000fe4000800063f */
[----:B------:R-:W-:Y:S02]  /*01f0*/  USHF.L.U32 UR6, UR6, 0x1, URZ ;  /* 0x0000000106067899 */ /* 0x000fe4000800063f */
[----:B0-----:R-:W-:Y:S02]  /*0200*/  ULEA UR8, UR8, UR4, 0x18 ;  /* 0x0000000408087291 */ /* 0x001fe4000f8ec03f */
[----:B------:R-:W-:-:S04]  /*0210*/  UIADD3 UR4, -UR5, 0x100000, URZ ;  /* 0x0010000005047890 */ /* 0x000fc8000fffe13f */
[----:B------:R-:W-:Y:S02]  /*0220*/  USHF.L.U32 UR5, UR4, 0xb, URZ ;  /* 0x0000000b04057899 */ /* 0x000fe4000800063f */
[----:B------:R-:W-:Y:S01]  /*0230*/  USHF.L.U32 UR4, UR4, 0x1, URZ ;  /* 0x0000000104047899 */ /* 0x000fe2000800063f */
[----:B------:R-:W0:Y:S11]  /*0240*/  FENCE.VIEW.ASYNC.S ;  /* 0x00000000000073c6 */ /* 0x000e360000000000 */
[----:B0-----:R0:W1:Y:S01]  /*0250*/  SYNCS.EXCH.64 URZ, [UR8], UR4 ;  /* 0x00000004083f75b2 */ /* 0x0010620008000100 */
[----:B------:R0:W2:Y:S01]  /*0260*/  SYNCS.EXCH.64 URZ, [UR8+0x90], UR6 ;  /* 0x00009006083f75b2 */ /* 0x0000a20008000100 */
[----:B------:R0:W3:Y:S01]  /*0270*/  SYNCS.EXCH.64 URZ, [UR8+0x8], UR4 ;  /* 0x00000804083f75b2 */ /* 0x0000e20008000100 */
[----:B------:R0:W4:Y:S01]  /*0280*/  SYNCS.EXCH.64 URZ, [UR8+0x98], UR6 ;  /* 0x00009806083f75b2 */ /* 0x0001220008000100 */
[----:B------:R0:W0:Y:S01]  /*0290*/  SYNCS.EXCH.64 URZ, [UR8+0x10], UR4 ;  /* 0x00001004083f75b2 */ /* 0x0000220008000100 */
        /* <DEDUP_REMOVED lines=31> */
[----:B-1234-:R-:W-:Y:S01]  /*0490*/  NOP ;  /* 0x0000000000007918 */ /* 0x01efe20000000000 */
.L_x_3:
[----:B0-----:R-:W-:Y:S05]  /*04a0*/  BSYNC B0 ;  /* 0x0000000000007941 */ /* 0x001fea0003800000 */
.L_x_2:
[----:B------:R-:W0:Y:S01]  /*04b0*/  SHFL.IDX PT, R0, R0, RZ, 0x1f ;  /* 0x00001fff00007589 */ /* 0x000e2200000e0000 */
[----:B------:R-:W-:Y:S01]  /*04c0*/  ELECT P0, URZ, PT ;  /* 0x00000000003f782f */ /* 0x000fe20003800000 */
[----:B------:R-:W1:Y:S01]  /*04d0*/  LDC R2, c[0x0][0x65c] ;  /* 0x00019700ff027b82 */ /* 0x000e620000000800 */
[----:B------:R-:W-:Y:S01]  /*04e0*/  SHF.R.S32.HI R6, RZ, 0x1f, R5 ;  /* 0x0000001fff067819 */ /* 0x000fe20000011405 */
[----:B------:R-:W2:Y:S01]  /*04f0*/  S2R R3, SR_CTAID.Y ;  /* 0x0000000000037919 */ /* 0x000ea20000002600 */
[----:B------:R-:W-:Y:S01]  /*0500*/  UMOV UR4, 0x20 ;  /* 0x0000002000047882 */ /* 0x000fe20000000000 */
[----:B------:R-:W-:Y:S01]  /*0510*/  ISETP.NE.AND P2, PT, R8, RZ, PT ;  /* 0x000000ff0800720c */ /* 0x000fe20003f45270 */
[----:B------:R-:W-:Y:S01]  /*0520*/  NOP ;  /* 0x0000000000007918 */ /* 0x000fe20000000000 */
[----:B------:R-:W3:Y:S01]  /*0530*/  S2R R4, SR_CTAID.X ;  /* 0x0000000000047919 */ /* 0x000ee20000002500 */
[----:B------:R-:W-:Y:S01]  /*0540*/  LEA.HI R6, R6, R5, RZ, 0x2 ;  /* 0x0000000506067211 */ /* 0x000fe200078f10ff */
[----:B------:R-:W-:Y:S01]  /*0550*/  NOP ;  /* 0x0000000000007918 */ /* 0x000fe20000000000 */
[----:B0-----:R-:W-:-:S02]  /*0560*/  ISETP.NE.OR P0, PT, R0, RZ, !P0 ;  /* 0x000000ff0000720c */ /* 0x001fc40004705670 */
[----:B-1----:R-:W-:-:S04]  /*0570*/  ISETP.NE.AND P3, PT, R2, 0x1, PT ;  /* 0x000000010200780c */ /* 0x002fc80003f65270 */
[----:B------:R-:W-:Y:S02]  /*0580*/  P2R R0, PR, RZ, 0x8 ;  /* 0x00000008ff007803 */ /* 0x000fe40000000000 */
[----:B------:R-:W-:-:S05]  /*0590*/  LOP3.LUT R0, R6, 0xfffffffc, RZ, 0xc0, !PT ;  /* 0xfffffffc06007812 */ /* 0x000fca00078ec0ff */
[----:B------:R-:W-:Y:S01]  /*05a0*/  VOTEU.ALL UP0, P0 ;  /* 0x00000000003f7886 */ /* 0x000fe20000000000 */
[----:B------:R-:W-:Y:S01]  /*05b0*/  IMAD.IADD R0, R5, 0x1, -R0 ;  /* 0x0000000105007824 */ /* 0x000fe200078e0a00 */
[----:B------:R-:W3:Y:S01]  /*05c0*/  @P3 LDC R17, c[0x0][0x10] ;  /* 0x00000400ff113b82 */ /* 0x000ee20000000800 */
[----:B------:R-:W-:Y:S01]  /*05d0*/  VOTEU.ALL UP1, P0 ;  /* 0x00000000003f7886 */ /* 0x000fe20000020000 */
[----:B--2---:R-:W-:Y:S01]  /*05e0*/  @P3 IMAD.MOV.U32 R6, RZ, RZ, R3 ;  /* 0x000000ffff063224 */ /* 0x004fe200078e0003 */
[----:B------:R-:W-:Y:S01]  /*05f0*/  @!UP0 UMOV UR6, 0x400 ;  /* 0x0000040000068882 */ /* 0x000fe20000000000 */
[----:B------:R-:W-:-:S04]  /*0600*/  @!UP0 UIADD3 UR4, -UR4, 0x100000, URZ ;  /* 0x0010000004048890 */ /* 0x000fc8000fffe13f */
[----:B------:R-:W-:Y:S02]  /*0610*/  @!UP0 USHF.L.U32 UR5, UR4, 0xb, URZ ;  /* 0x0000000b04058899 */ /* 0x000fe4000800063f */
[----:B------:R-:W-:Y:S01]  /*0620*/  @!UP0 USHF.L.U32 UR4, UR4, 0x1, URZ ;  /* 0x0000000104048899 */ /* 0x000fe2000800063f */
[----:B------:R-:W-:Y:S02]  /*0630*/  @P3 IMAD.MOV.U32 R7, RZ, RZ, RZ ;  /* 0x000000ffff073224 */ /* 0x000fe400078e00ff */
[----:B------:R-:W-:Y:S01]  /*0640*/  IMAD.MOV.U32 R5, RZ, RZ, RZ ;  /* 0x000000ffff057224 */ /* 0x000fe200078e00ff */
[----:B------:R-:W0:Y:S01]  /*0650*/  @!UP0 S2UR UR7, SR_CgaCtaId ;  /* 0x00000000000789c3 */ /* 0x000e220000008800 */
[----:B------:R-:W-:-:S07]  /*0660*/  @P3 IMAD.MOV.U32 R11, RZ, RZ, RZ ;  /* 0x000000ffff0b3224 */ /* 0x000fce00078e00ff */
[----:B------:R-:W1:Y:S01]  /*0670*/  @!P3 LDC R9, c[0x0][0xc] ;  /* 0x00000300ff09bb82 */ /* 0x000e620000000800 */
[----:B---3--:R-:W-:-:S04]  /*0680*/  @P3 IMAD.WIDE.U32 R16, R4, R17, R6 ;  /* 0x0000001104103225 */ /* 0x008fc800078e0006 */
[----:B------:R-:W-:Y:S01]  /*0690*/  @P3 IMAD.IADD R17, R17, 0x1, R11 ;  /* 0x0000000111113824 */ /* 0x000fe200078e020b */
[----:B0-----:R-:W-:Y:S01]  /*06a0*/  @!UP0 ULEA UR6, UR7, UR6, 0x18 ;  /* 0x0000000607068291 */ /* 0x001fe2000f8ec03f */
[----:B------:R-:W-:Y:S01]  /*06b0*/  VOTEU.ALL UP0, P0 ;  /* 0x00000000003f7886 */ /* 0x000fe20000000000 */
[----:B------:R-:W-:-:S04]  /*06c0*/  ISETP.NE.AND P0, PT, R0, 0x3, PT ;  /* 0x000000030000780c */ /* 0x000fc80003f05270 */
[----:B------:R-:W-:Y:S01]  /*06d0*/  ISETP.EQ.OR P0, PT, R0, RZ, !P0 ;  /* 0x000000ff0000720c */ /* 0x000fe20004702670 */
[----:B-1----:R-:W-:-:S03]  /*06e0*/  @!P3 IMAD.WIDE.U32 R6, R9, R3, R4 ;  /* 0x000000030906b225 */ /* 0x002fc600078e0004 */
[C---:B------:R-:W-:Y:S01]  /*06f0*/  ISETP.EQ.AND P0, PT, R8.reuse, RZ, P0 ;  /* 0x000000ff0800720c */ /* 0x040fe20000702270 */
[----:B------:R-:W-:Y:S01]  /*0700*/  VIADD R8, R8, 0xffffffff ;  /* 0xffffffff08087836 */ /* 0x000fe20000000000 */
[----:B------:R-:W0:Y:S02]  /*0710*/  FENCE.VIEW.ASYNC.S ;  /* 0x00000000000073c6 */ /* 0x000e240000000000 */
[----:B0-----:R0:W1:Y:S01]  /*0720*/  @!UP0 SYNCS.EXCH.64 URZ, [UR6+0x130], UR4 ;  /* 0x00013004063f85b2 */ /* 0x0010620008000100 */
[----:B------:R-:W-:Y:S01]  /*0730*/  @!P3 IMAD.MOV.U32 R16, RZ, RZ, R6 ;  /* 0x000000ffff10b224 */ /* 0x000fe200078e0006 */
[----:B------:R-:W-:Y:S01]  /*0740*/  SEL R19, RZ, 0x1, !P0 ;  /* 0x00000001ff137807 */ /* 0x000fe20004000000 */
[----:B------:R-:W-:Y:S01]  /*0750*/  @!P3 IMAD.MOV.U32 R17, RZ, RZ, R7 ;  /* 0x000000ffff11b224 */ /* 0x000fe200078e0007 */
[----:B------:R-:W-:-:S04]  /*0760*/  ISETP.GE.U32.AND P1, PT, R8, 0x2, PT ;  /* 0x000000020800780c */ /* 0x000fc80003f26070 */
[----:B------:R-:W-:Y:S01]  /*0770*/  SEL R19, R19, 0x2, P1 ;  /* 0x0000000213137807 */ /* 0x000fe20000800000 */
[----:B------:R0:W1:Y:S01]  /*0780*/  @!UP1 SYNCS.EXCH.64 URZ, [UR6+0x138], UR4 ;  /* 0x00013804063f95b2 */ /* 0x0000620008000100 */
[----:B------:R-:W-:Y:S01]  /*0790*/  NOP ;  /* 0x0000000000007918 */ /* 0x000fe20000000000 */
[----:B-1----:R-:W-:Y:S06]  /*07a0*/  BAR.SYNC.DEFER_BLOCKING 0x0 ;  /* 0x0000000000007b1d */ /* 0x002fec0000010000 */
[----:B------:R-:W-:Y:S05]  /*07b0*/  @!P2 BRA `(.L_x_4) ;  /* 0x0000003c0094a947 */ /* 0x000fea0003800000 */
[----:B------:R-:W-:-:S13]  /*07c0*/  ISETP.GT.U32.AND P0, PT, R8, 0x1, PT ;  /* 0x000000010800780c */ /* 0x000fda0003f04070 */
[----:B0-----:R-:W-:Y:S05]  /*07d0*/  @P0 EXIT ;  /* 0x000000000000094d */ /* 0x001fea0003800000 */
[----:B------:R-:W-:Y:S01]  /*07e0*/  ULDC.64 UR4, c[0x0][0x650] ;  /* 0x0001940000047ab9 */ /* 0x000fe20000000a00 */
[----:B------:R-:W-:Y:S01]  /*07f0*/  PRMT R0, RZ, 0x7610, R0 ;  /* 0x00007610ff007816 */ /* 0x000fe20000000000 */
[----:B------:R-:W-:Y:S01]  /*0800*/  IMAD.MOV.U32 R58, RZ, RZ, -0x1 ;  /* 0xffffffffff3a7424 */ /* 0x000fe200078e00ff */
[----:B------:R-:W-:Y:S01]  /*0810*/  ISETP.GE.U32.AND P0, PT, R16, UR4, PT ;  /* 0x0000000410007c0c */ /* 0x000fe2000bf06070 */
[----:B------:R-:W-:Y:S02]  /*0820*/  IMAD.MOV.U32 R59, RZ, RZ, -0x1 ;  /* 0xffffffffff3b7424 */ /* 0x000fe400078e00ff */
[----:B------:R-:W-:Y:S01]  /*0830*/  IMAD.MOV.U32 R57, RZ, RZ, -0x1 ;  /* 0xffffffffff397424 */ /* 0x000fe200078e00ff */
[----:B------:R-:W-:-:S13]  /*0840*/  ISETP.GE.U32.AND.EX P0, PT, R17, UR5, PT, P0 ;  /* 0x0000000511007c0c */ /* 0x000fda000bf06100 */
[----:B------:R-:W-:Y:S05]  /*0850*/  @P0 BRA `(.L_x_5) ;  /* 0x0000000400540947 */ /* 0x000fea0003800000 */
[----:B------:R-:W0:Y:S01]  /*0860*/  LDC.64 R14, c[0x0][0x628] ;  /* 0x00018a00ff0e7b82 */ /* 0x000e220000000a00 */
[----:B------:R-:W-:Y:S02]  /*0870*/  IMAD.MOV.U32 R6, RZ, RZ, R16 ;  /* 0x000000ffff067224 */ /* 0x000fe400078e0010 */
[----:B------:R-:W-:-:S05]  /*0880*/  IMAD.MOV.U32 R7, RZ, RZ, R17 ;  /* 0x000000ffff077224 */ /* 0x000fca00078e0011 */
[----:B------:R-:W1:Y:S08]  /*0890*/  LDC R0, c[0x0][0x630] ;  /* 0x00018c00ff007b82 */ /* 0x000e700000000800 */
[----:B------:R-:W2:Y:S01]  /*08a0*/  LDC.64 R20, c[0x0][0x620] ;  /* 0x00018800ff147b82 */ /* 0x000ea20000000a00 */
[----:B0-----:R-:W-:-:S04]  /*08b0*/  ISETP.NE.U32.AND P0, PT, R14, RZ, PT ;  /* 0x000000ff0e00720c */ /* 0x001fc80003f05070 */
[----:B------:R-:W-:-:S13]  /*08c0*/  ISETP.NE.AND.EX P0, PT, R15, RZ, PT, P0 ;  /* 0x000000ff0f00720c */ /* 0x000fda0003f05300 */
[----:B-12---:R-:W-:Y:S05]  /*08d0*/  @!P0 BRA `(.L_x_6) ;  /* 0x0000000000288947 */ /* 0x006fea0003800000 */
[----:B------:R-:W0:Y:S02]  /*08e0*/  LDC R11, c[0x0][0x634] ;  /* 0x00018d00ff0b7b82 */ /* 0x000e240000000800 */
[----:B0-----:R-:W-:-:S05]  /*08f0*/  IADD3 R11, P0, R16, R11, RZ ;  /* 0x0000000b100b7210 */ /* 0x001fca0007f1e0ff */
[----:B------:R-:W-:-:S04]  /*0900*/  IMAD.X R13, RZ, RZ, R17, P0 ;  /* 0x000000ffff0d7224 */ /* 0x000fc800000e0611 */
[----:B------:R-:W-:-:S04]  /*0910*/  IMAD.WIDE.U32 R6, R13, R14, RZ ;  /* 0x0000000e0d067225 */ /* 0x000fc800078e00ff */
[----:B------:R-:W-:-:S04]  /*0920*/  IMAD.WIDE.U32 R8, P0, R11, R15, R6 ;  /* 0x0000000f0b087225 */ /* 0x000fc80007800006 */
[----:B------:R-:W-:-:S04]  /*0930*/  IMAD.WIDE.U32 R6, R11, R14, RZ ;  /* 0x0000000e0b067225 */ /* 0x000fc800078e00ff */
[----:B------:R-:W-:Y:S01]  /*0940*/  IMAD.X R11, RZ, RZ, RZ, P0 ;  /* 0x000000ffff0b7224 */ /* 0x000fe200000e06ff */
[----:B------:R-:W-:Y:S01]  /*0950*/  IADD3 RZ, P0, R7, R8, RZ ;  /* 0x0000000807ff7210 */ /* 0x000fe20007f1e0ff */
[----:B------:R-:W-:-:S04]  /*0960*/  IMAD.MOV.U32 R10, RZ, RZ, R9 ;  /* 0x000000ffff0a7224 */ /* 0x000fc800078e0009 */
[----:B------:R-:W-:-:S08]  /*0970*/  IMAD.WIDE.U32.X R6, R13, R15, R10, P0 ;  /* 0x0000000f0d067225 */ /* 0x000fd000000e040a */
.L_x_6:
[-CC-:B------:R-:W-:Y:S01]  /*0980*/  SHF.R.U64 R57, R6, R0.reuse, R7.reuse ;  /* 0x0000000006397219 */ /* 0x180fe20000001207 */
[----:B------:R-:W0:Y:S01]  /*0990*/  LDC R10, c[0x0][0x618] ;  /* 0x00018600ff0a7b82 */ /* 0x000e220000000800 */
[----:B------:R-:W-:Y:S01]  /*09a0*/  SHF.R.U32.HI R5, RZ, R0, R7 ;  /* 0x00000000ff057219 */ /* 0x000fe20000011607 */
[----:B------:R-:W-:Y:S01]  /*09b0*/  ULDC UR4, c[0x0][0x150] ;  /* 0x0000540000047ab9 */ /* 0x000fe20000000800 */
[----:B------:R-:W-:Y:S02]  /*09c0*/  IADD3 R9, P0, RZ, -R57, RZ ;  /* 0x80000039ff097210 */ /* 0x000fe40007f1e0ff */
[----:B------:R-:W-:-:S03]  /*09d0*/  I2FP.F32.U32 R0, R4 ;  /* 0x0000000400007245 */ /* 0x000fc60000201000 */
[----:B------:R-:W1:Y:S01]  /*09e0*/  LDC.64 R28, c[0x0][0x640] ;  /* 0x00019000ff1c7b82 */ /* 0x000e620000000a00 */
[----:B------:R-:W-:Y:S02]  /*09f0*/  IMAD.X R11, RZ, RZ, ~R5, P0 ;  /* 0x000000ffff0b7224 */ /* 0x000fe400000e0e05 */
[----:B------:R-:W-:Y:S01]  /*0a00*/  FMUL R0, R0, UR4 ;  /* 0x0000000400007c20 */ /* 0x000fe20008400000 */
[----:B------:R-:W-:Y:S01]  /*0a10*/  IMAD.WIDE.U32 R6, R9, R20, R16 ;  /* 0x0000001409067225 */ /* 0x000fe200078e0010 */
[----:B------:R-:W-:-:S03]  /*0a20*/  ULDC UR4, c[0x0][0x154] ;  /* 0x0000550000047ab9 */ /* 0x000fc60000000800 */
[----:B------:R-:W-:Y:S01]  /*0a30*/  IMAD R8, R11, R20, RZ ;  /* 0x000000140b087224 */ /* 0x000fe200078e02ff */
[----:B------:R-:W2:Y:S01]  /*0a40*/  LDC R5, c[0x0][0x144] ;  /* 0x00005100ff057b82 */ /* 0x000ea20000000800 */
[----:B------:R-:W3:Y:S02]  /*0a50*/  F2I.U32.TRUNC.NTZ R0, R0 ;  /* 0x0000000000007305 */ /* 0x000ee4000020f000 */
[----:B------:R-:W-:-:S04]  /*0a60*/  IMAD R9, R9, R21, R8 ;  /* 0x0000001509097224 */ /* 0x000fc800078e0208 */
[----:B------:R-:W-:Y:S01]  /*0a70*/  IMAD.IADD R7, R7, 0x1, R9 ;  /* 0x0000000107077824 */ /* 0x000fe200078e0209 */
[----:B------:R-:W4:Y:S01]  /*0a80*/  LDC R12, c[0x0][0x608] ;  /* 0x00018200ff0c7b82 */ /* 0x000f220000000800 */
[----:B------:R-:W-:-:S03]  /*0a90*/  IMAD.MOV.U32 R9, RZ, RZ, -0x1 ;  /* 0xffffffffff097424 */ /* 0x000fc600078e00ff */
[-CC-:B0-----:R-:W-:Y:S02]  /*0aa0*/  SHF.R.U64 R20, R6, R10.reuse, R7.reuse ;  /* 0x0000000a06147219 */ /* 0x181fe40000001207 */
[----:B------:R-:W-:Y:S02]  /*0ab0*/  I2FP.F32.U32 R6, R3 ;  /* 0x0000000300067245 */ /* 0x000fe40000201000 */
[----:B------:R-:W0:Y:S01]  /*0ac0*/  LDC R26, c[0x0][0x658] ;  /* 0x00019600ff1a7b82 */ /* 0x000e220000000800 */
[----:B-1----:R-:W-:Y:S01]  /*0ad0*/  ISETP.NE.U32.AND P0, PT, R28, RZ, PT ;  /* 0x000000ff1c00720c */ /* 0x002fe20003f05070 */
[----:B---3--:R-:W-:Y:S01]  /*0ae0*/  IMAD.MOV R8, RZ, RZ, -R0 ;  /* 0x000000ffff087224 */ /* 0x008fe200078e0a00 */
[----:B------:R-:W-:Y:S01]  /*0af0*/  SHF.R.U32.HI R7, RZ, R10, R7 ;  /* 0x0000000aff077219 */ /* 0x000fe20000011607 */
[----:B------:R-:W-:Y:S01]  /*0b00*/  FMUL R6, R6, UR4 ;  /* 0x0000000406067c20 */ /* 0x000fe20008400000 */
[----:B------:R-:W-:-:S03]  /*0b10*/  ISETP.NE.AND.EX P0, PT, R29, RZ, PT, P0 ;  /* 0x000000ff1d00720c */ /* 0x000fc60003f05300 */
[----:B------:R-:W1:Y:S01]  /*0b20*/  LDC R14, c[0x0][0x148] ;  /* 0x00005200ff0e7b82 */ /* 0x000e620000000800 */
[----:B--2---:R-:W-:-:S07]  /*0b30*/  IMAD R0, R5, R8, R4 ;  /* 0x0000000805007224 */ /* 0x004fce00078e0204 */
[----:B------:R-:W2:Y:S01]  /*0b40*/  LDC R24, c[0x0][0x600] ;  /* 0x00018000ff187b82 */ /* 0x000ea20000000800 */
[-CC-:B----4-:R-:W-:Y:S02]  /*0b50*/  SHF.R.U64 R30, R20, R12.reuse, R7.reuse ;  /* 0x0000000c141e7219 */ /* 0x190fe40000001207 */
[----:B------:R-:W-:Y:S01]  /*0b60*/  SHF.R.U32.HI R5, RZ, R12, R7 ;  /* 0x0000000cff057219 */ /* 0x000fe20000011607 */
[----:B------:R-:W-:Y:S01]  /*0b70*/  IMAD.MOV.U32 R7, RZ, RZ, 0x1 ;  /* 0x00000001ff077424 */ /* 0x000fe200078e00ff */
[----:B------:R3:W4:Y:S03]  /*0b80*/  F2I.U32.TRUNC.NTZ R12, R6 ;  /* 0x00000006000c7305 */ /* 0x000726000020f000 */
[----:B------:R-:W1:Y:S01]  /*0b90*/  LDC R15, c[0x0][0x648] ;  /* 0x00019200ff0f7b82 */ /* 0x000e620000000800 */
[-C--:B0-----:R-:W-:Y:S02]  /*0ba0*/  SHF.L.U32 R4, R9, R26.reuse, RZ ;  /* 0x0000001a09047219 */ /* 0x081fe400000006ff */
[----:B------:R-:W-:-:S02]  /*0bb0*/  SHF.R.U64 R32, R30, R26, R5 ;  /* 0x0000001a1e207219 */ /* 0x000fc40000001205 */
[----:B------:R-:W-:Y:S02]  /*0bc0*/  LOP3.LUT R11, RZ, R4, RZ, 0x33, !PT ;  /* 0x00000004ff0b7212 */ /* 0x000fe400078e33ff */
[-C--:B------:R-:W-:Y:S01]  /*0bd0*/  SHF.R.U32.HI R5, RZ, R26.reuse, R5 ;  /* 0x0000001aff057219 */ /* 0x080fe20000011605 */
[----:B------:R-:W0:Y:S01]  /*0be0*/  LDC R21, c[0x0][0x638] ;  /* 0x00018e00ff157b82 */ /* 0x000e220000000800 */
[----:B------:R-:W-:Y:S01]  /*0bf0*/  SHF.L.U32 R10, R7, R26, RZ ;  /* 0x0000001a070a7219 */ /* 0x000fe200000006ff */
[----:B------:R-:W-:-:S06]  /*0c00*/  IMAD.MOV.U32 R4, RZ, RZ, R32 ;  /* 0x000000ffff047224 */ /* 0x000fcc00078e0020 */
[----:B------:R-:W0:Y:S01]  /*0c10*/  LDC R58, c[0x0][0x610] ;  /* 0x00018400ff3a7b82 */ /* 0x000e220000000800 */
[----:B---34-:R-:W-:Y:S05]  /*0c20*/  @!P0 BRA `(.L_x_7) ;  /* 0x0000000000288947 */ /* 0x018fea0003800000 */
[----:B------:R-:W3:Y:S02]  /*0c30*/  LDC R9, c[0x0][0x64c] ;  /* 0x00019300ff097b82 */ /* 0x000ee40000000800 */
[----:B---3--:R-:W-:-:S05]  /*0c40*/  IADD3 R9, P0, R32, R9, RZ ;  /* 0x0000000920097210 */ /* 0x008fca0007f1e0ff */
        /* <DEDUP_REMOVED lines=8> */
.L_x_7:
[----:B-1----:R-:W-:Y:S01]  /*0cd0*/  SHF.R.U64 R4, R4, R15, R5 ;  /* 0x0000000f04047219 */ /* 0x002fe20000001205 */
[----:B--2---:R-:W-:Y:S01]  /*0ce0*/  VIADD R5, R24, 0xffffffff ;  /* 0xffffffff18057836 */ /* 0x004fe20000000000 */
[----:B------:R-:W-:Y:S01]  /*0cf0*/  LOP3.LUT R11, R30, R11, RZ, 0xc0, !PT ;  /* 0x0000000b1e0b7212 */ /* 0x000fe200078ec0ff */
[----:B------:R-:W-:Y:S02]  /*0d00*/  IMAD.MOV R12, RZ, RZ, -R12 ;  /* 0x000000ffff0c7224 */ /* 0x000fe400078e0a0c */
[----:B------:R-:W-:Y:S01]  /*0d10*/  IMAD.MOV R6, RZ, RZ, -R4 ;  /* 0x000000ffff067224 */ /* 0x000fe200078e0a04 */
[----:B------:R-:W-:Y:S01]  /*0d20*/  LOP3.LUT R5, R20, R5, RZ, 0xc0, !PT ;  /* 0x0000000514057212 */ /* 0x000fe200078ec0ff */
[----:B------:R-:W-:Y:S02]  /*0d30*/  @P3 IMAD R0, R14, R12, R3 ;  /* 0x0000000c0e003224 */ /* 0x000fe400078e0203 */
[----:B------:R-:W-:Y:S02]  /*0d40*/  IMAD R11, R10, R4, R11 ;  /* 0x000000040a0b7224 */ /* 0x000fe400078e020b */
[----:B0-----:R-:W-:-:S02]  /*0d50*/  IMAD R3, R6, R21, R32 ;  /* 0x0000001506037224 */ /* 0x001fc400078e0220 */
[----:B------:R-:W-:Y:S02]  /*0d60*/  IMAD R58, R11, R58, R0 ;  /* 0x0000003a0b3a7224 */ /* 0x000fe400078e0200 */
[----:B------:R-:W-:Y:S02]  /*0d70*/  IMAD R3, R3, R24, R5 ;  /* 0x0000001803037224 */ /* 0x000fe400078e0205 */
[----:B------:R-:W-:-:S03]  /*0d80*/  IMAD.MOV.U32 R0, RZ, RZ, 0x1 ;  /* 0x00000001ff007424 */ /* 0x000fc600078e00ff */
[----:B------:R-:W-:Y:S02]  /*0d90*/  SEL R59, R3, R58, !P3 ;  /* 0x0000003a033b7207 */ /* 0x000fe40005800000 */
[----:B------:R-:W-:-:S07]  /*0da0*/  SEL R58, R58, R3, !P3 ;  /* 0x000000033a3a7207 */ /* 0x000fce0005800000 */
.L_x_5:
[----:B------:R-:W-:-:S08]  /*0db0*/  NOP ;  /* 0x0000000000007918 */ /* 0x000fd00000000000 */
[----:B------:R-:W0:Y:S02]  /*0dc0*/  USETMAXREG.TRY_ALLOC.CTAPOOL UP0, 0xe8 ;  /* 0x000000e8000079c8 */ /* 0x000e240008000600 */
[----:B0-----:R-:W-:-:S13]  /*0dd0*/  PLOP3.LUT P0, PT, PT, PT, UP0, 0x80, 0x0 ;  /* 0x000000000000781c */ /* 0x001fda0003f0f008 */
[----:B------:R-:W-:Y:S05]  /*0de0*/  @!P0 BRA `(.L_x_5) ;  /* 0xfffffffc00f08947 */ /* 0x000fea000383ffff */
[----:B------:R-:W-:Y:S01]  /*0df0*/  ULDC.64 UR4, c[0x0][0x598] ;  /* 0x0001660000047ab9 */ /* 0x000fe20000000a00 */
[----:B------:R-:W-:Y:S01]  /*0e00*/  ULDC.64 UR36, c[0x0][0x208] ;  /* 0x0000820000247ab9 */ /* 0x000fe20000000a00 */
[----:B------:R-:W-:-:S04]  /*0e10*/  ISETP.NE.U32.AND P0, PT, RZ, UR4, PT ;  /* 0x00000004ff007c0c */ /* 0x000fc8000bf05070 */
[----:B------:R-:W-:-:S13]  /*0e20*/  ISETP.NE.AND.EX P0, PT, RZ, UR5, PT, P0 ;  /* 0x00000005ff007c0c */ /* 0x000fda000bf05300 */
[----:B------:R-:W-:Y:S05]  /*0e30*/  @!P0 BRA `(.L_x_8) ;  /* 0x00000000001c8947 */ /* 0x000fea0003800000 */
[----:B------:R-:W0:Y:S02]  /*0e40*/  LDC.64 R4, c[0x0][0x598] ;  /* 0x00016600ff047b82 */ /* 0x000e240000000a00 */
[----:B0-----:R-:W2:Y:S02]  /*0e50*/  LDG.E.64 R4, desc[UR36][R4.64] ;  /* 0x0000002404047981 */ /* 0x001ea4000c1e1b00 */
[----:B--2---:R-:W-:-:S04]  /*0e60*/  ISETP.NE.U32.AND P0, PT, R4, RZ, PT ;  /* 0x000000ff0400720c */ /* 0x004fc80003f05070 */
[----:B------:R-:W-:-:S13]  /*0e70*/  ISETP.NE.AND.EX P0, PT, R5, RZ, PT, P0 ;  /* 0x000000ff0500720c */ /* 0x000fda0003f05300 */
[----:B------:R-:W-:Y:S05]  /*0e80*/  @!P0 BRA `(.L_x_8) ;  /* 0x0000000000088947 */ /* 0x000fea0003800000 */
[----:B------:R0:W5:Y:S01]  /*0e90*/  LD.E R23, desc[UR36][R4.64] ;  /* 0x0000002404177980 */ /* 0x000162000c101900 */
[----:B------:R-:W-:Y:S05]  /*0ea0*/  BRA `(.L_x_9) ;  /* 0x0000000000247947 */ /* 0x000fea0003800000 */
.L_x_8:
[----:B------:R-:W-:Y:S02]  /*0eb0*/  ULDC.64 UR4, c[0x0][0x588] ;  /* 0x0001620000047ab9 */ /* 0x000fe40000000a00 */
[----:B------:R-:W-:-:S04]  /*0ec0*/  ISETP.NE.U32.AND P0, PT, RZ, UR4, PT ;  /* 0x00000004ff007c0c */ /* 0x000fc8000bf05070 */
[----:B------:R-:W-:-:S13]  /*0ed0*/  ISETP.NE.AND.EX P0, PT, RZ, UR5, PT, P0 ;  /* 0x00000005ff007c0c */ /* 0x000fda000bf05300 */
[----:B------:R-:W-:Y:S05]  /*0ee0*/  @!P0 BRA `(.L_x_10) ;  /* 0x00000000000c8947 */ /* 0x000fea0003800000 */
[----:B------:R-:W0:Y:S02]  /*0ef0*/  LDC.64 R4, c[0x0][0x588] ;  /* 0x00016200ff047b82 */ /* 0x000e240000000a00 */
[----:B0-----:R1:W5:Y:S01]  /*0f00*/  LDG.E R23, desc[UR36][R4.64] ;  /* 0x0000002404177981 */ /* 0x001362000c1e1900 */
[----:B------:R-:W-:Y:S05]  /*0f10*/  BRA `(.L_x_9) ;  /* 0x0000000000087947 */ /* 0x000fea0003800000 */
.L_x_10:
[----:B------:R-:W-:Y:S02]  /*0f20*/  ULDC UR4, c[0x0][0x580] ;  /* 0x0001600000047ab9 */ /* 0x000fe40000000800 */
[----:B------:R-:W-:-:S07]  /*0f30*/  IMAD.U32 R23, RZ, RZ, UR4 ;  /* 0x00000004ff177e24 */ /* 0x000fce000f8e00ff */
.L_x_9:
[----:B------:R-:W-:Y:S02]  /*0f40*/  ULDC.64 UR4, c[0x0][0x5a0] ;  /* 0x0001680000047ab9 */ /* 0x000fe40000000a00 */
[----:B------:R-:W-:-:S04]  /*0f50*/  ISETP.NE.U32.AND P0, PT, RZ, UR4, PT ;  /* 0x00000004ff007c0c */ /* 0x000fc8000bf05070 */
[----:B------:R-:W-:-:S13]  /*0f60*/  ISETP.NE.AND.EX P0, PT, RZ, UR5, PT, P0 ;  /* 0x00000005ff007c0c */ /* 0x000fda000bf05300 */
[----:B------:R-:W-:Y:S05]  /*0f70*/  @!P0 BRA `(.L_x_11) ;  /* 0x00000000001c8947 */ /* 0x000fea0003800000 */
[----:B01----:R-:W0:Y:S02]  /*0f80*/  LDC.64 R4, c[0x0][0x5a0] ;  /* 0x00016800ff047b82 */ /* 0x003e240000000a00 */
[----:B0-----:R-:W2:Y:S02]  /*0f90*/  LDG.E.64 R4, desc[UR36][R4.64] ;  /* 0x0000002404047981 */ /* 0x001ea4000c1e1b00 */
[----:B--2---:R-:W-:-:S04]  /*0fa0*/  ISETP.NE.U32.AND P0, PT, R4, RZ, PT ;  /* 0x000000ff0400720c */ /* 0x004fc80003f05070 */
[----:B------:R-:W-:-:S13]  /*0fb0*/  ISETP.NE.AND.EX P0, PT, R5, RZ, PT, P0 ;  /* 0x000000ff0500720c */ /* 0x000fda0003f05300 */
[----:B------:R-:W-:Y:S05]  /*0fc0*/  @!P0 BRA `(.L_x_11) ;  /* 0x0000000000088947 */ /* 0x000fea0003800000 */
[----:B------:R0:W5:Y:S01]  /*0fd0*/  LD.E R56, desc[UR36][R4.64] ;  /* 0x0000002404387980 */ /* 0x000162000c101900 */
[----:B------:R-:W-:Y:S05]  /*0fe0*/  BRA `(.L_x_12) ;  /* 0x0000000000247947 */ /* 0x000fea0003800000 */
.L_x_11:
[----:B------:R-:W-:Y:S02]  /*0ff0*/  ULDC.64 UR4, c[0x0][0x590] ;  /* 0x0001640000047ab9 */ /* 0x000fe40000000a00 */
[----:B------:R-:W-:-:S04]  /*1000*/  ISETP.NE.U32.AND P0, PT, RZ, UR4, PT ;  /* 0x00000004ff007c0c */ /* 0x000fc8000bf05070 */
[----:B------:R-:W-:-:S13]  /*1010*/  ISETP.NE.AND.EX P0, PT, RZ, UR5, PT, P0 ;  /* 0x00000005ff007c0c */ /* 0x000fda000bf05300 */
[----:B------:R-:W-:Y:S05]  /*1020*/  @!P0 BRA `(.L_x_13) ;  /* 0x00000000000c8947 */ /* 0x000fea0003800000 */
[----:B01----:R-:W0:Y:S02]  /*1030*/  LDC.64 R4, c[0x0][0x590] ;  /* 0x00016400ff047b82 */ /* 0x003e240000000a00 */
[----:B0-----:R1:W5:Y:S01]  /*1040*/  LDG.E R56, desc[UR36][R4.64] ;  /* 0x0000002404387981 */ /* 0x001362000c1e1900 */
[----:B------:R-:W-:Y:S05]  /*1050*/  BRA `(.L_x_12) ;  /* 0x0000000000087947 */ /* 0x000fea0003800000 */
.L_x_13:
[----:B------:R-:W-:Y:S02]  /*1060*/  ULDC UR4, c[0x0][0x584] ;  /* 0x0001610000047ab9 */ /* 0x000fe40000000800 */
[----:B------:R-:W-:-:S07]  /*1070*/  IMAD.U32 R56, RZ, RZ, UR4 ;  /* 0x00000004ff387e24 */ /* 0x000fce000f8e00ff */
.L_x_12:
[----:B------:R-:W-:-:S13]  /*1080*/  LOP3.LUT P0, RZ, R0, 0xff, RZ, 0xc0, !PT ;  /* 0x000000ff00ff7812 */ /* 0x000fda000780c0ff */
[----:B------:R-:W-:Y:S05]  /*1090*/  @!P0 EXIT ;  /* 0x000000000000894d */ /* 0x000fea0003800000 */
[----:B------:R-:W-:Y:S01]  /*10a0*/  ULDC UR4, c[0x0][0x28c] ;  /* 0x0000a30000047ab9 */ /* 0x000fe20000000800 */
[----:B------:R-:W-:Y:S01]  /*10b0*/  LOP3.LUT R62, R19, 0x1, RZ, 0xfc, !PT ;  /* 0x00000001133e7812 */ /* 0x000fe200078efcff */
[----:B------:R-:W-:Y:S01]  /*10c0*/  UIADD3 UR4, UR4, 0x1f, URZ ;  /* 0x0000001f04047890 */ /* 0x000fe2000fffe03f */
[----:B------:R-:W-:Y:S01]  /*10d0*/  UMOV UR38, URZ ;  /* 0x0000003f00267c82 */ /* 0x000fe20008000000 */
[----:B------:R-:W-:Y:S02]  /*10e0*/  UMOV UR39, URZ ;  /* 0x0000003f00277c82 */ /* 0x000fe40008000000 */
[----:B------:R-:W-:-:S04]  /*10f0*/  USHF.R.S32.HI UR5, URZ, 0x1f, UR4 ;  /* 0x0000001f3f057899 */ /* 0x000fc80008011404 */
[----:B------:R-:W-:-:S04]  /*1100*/  ULEA.HI UR5, UR5, UR4, URZ, 0x5 ;  /* 0x0000000405057291 */ /* 0x000fc8000f8f283f */
[----:B------:R-:W-:-:S12]  /*1110*/  USHF.R.S32.HI UR40, URZ, 0x5, UR5 ;  /* 0x000000053f287899 */ /* 0x000fd80008011405 */
.L_x_95:
[----:B------:R-:W-:Y:S01]  /*1120*/  LOP3.LUT R0, R18, 0x80, RZ, 0xc0, !PT ;  /* 0x0000008012007812 */ /* 0x000fe200078ec0ff */
[----:B--2---:R-:W2:Y:S01]  /*1130*/  S2UR UR7, SR_CgaCtaId ;  /* 0x00000000000779c3 */ /* 0x004ea20000008800 */
[----:B------:R-:W-:Y:S02]  /*1140*/  UMOV UR6, 0x400 ;  /* 0x0000040000067882 */ /* 0x000fe40000000000 */
[----:B------:R-:W-:-:S06]  /*1150*/  SHF.R.U32.HI R0, RZ, 0x7, R0 ;  /* 0x00000007ff007819 */ /* 0x000fcc0000011600 */
[----:B---3--:R-:W3:Y:S01]  /*1160*/  SHFL.IDX PT, R0, R0, RZ, 0x1f ;  /* 0x00001fff00007589 */ /* 0x008ee200000e0000 */
[----:B--2---:R-:W-:Y:S01]  /*1170*/  ULEA UR42, UR7, UR6, 0x18 ;  /* 0x00000006072a7291 */ /* 0x004fe2000f8ec03f */
[----:B---3--:R-:W-:-:S13]  /*1180*/  R2UR UR4, R0 ;  /* 0x00000000000472ca */ /* 0x008fda00000e0000 */
[----:B------:R-:W-:-:S04]  /*1190*/  ULEA.HI UR5, UR4, UR4, URZ, 0x1 ;  /* 0x0000000404057291 */ /* 0x000fc8000f8f083f */
[----:B------:R-:W-:-:S04]  /*11a0*/  ULOP3.LUT UR5, UR5, 0xffffe, URZ, 0xc0, !UPT ;  /* 0x000ffffe05057892 */ /* 0x000fc8000f8ec03f */
[----:B------:R-:W-:-:S03]  /*11b0*/  UIADD3 UR5, UR4, -UR5, URZ ;  /* 0x8000000504057290 */ /* 0x000fc6000fffe03f */
[----:B------:R-:W-:Y:S01]  /*11c0*/  ULDC UR4, c[0x0][0x28c] ;  /* 0x0000a30000047ab9 */ /* 0x000fe20000000800 */
[----:B------:R-:W-:Y:S01]  /*11d0*/  ULEA UR5, UR5, UR42, 0xc ;  /* 0x0000002a05057291 */ /* 0x000fe2000f8e603f */
[----:B------:R-:W-:-:S03]  /*11e0*/  ISETP.LT.AND P0, PT, RZ, UR4, PT ;  /* 0x00000004ff007c0c */ /* 0x000fc6000bf01270 */
[----:B------:R-:W-:-:S04]  /*11f0*/  UIADD3 UR5, UR5, 0x200, URZ ;  /* 0x0000020005057890 */ /* 0x000fc8000fffe03f */
[----:B------:R-:W-:-:S04]  /*1200*/  USHF.R.U32.HI UR5, URZ, 0x4, UR5 ;  /* 0x000000043f057899 */ /* 0x000fc80008011605 */
[----:B------:R-:W-:Y:S02]  /*1210*/  ULOP3.LUT UR41, UR5, 0x3fff, URZ, 0xc0, !UPT ;  /* 0x00003fff05297892 */ /* 0x000fe4000f8ec03f */
[----:B-1--45:R-:W-:Y:S10]  /*1220*/  @P0 BRA `(.L_x_14) ;  /* 0x0000000000400947 */ /* 0x032ff40003800000 */
[----:B------:R-:W-:Y:S01]  /*1230*/  MOV R0, 0x0 ;  /* 0x0000000000007802 */ /* 0x000fe20000000f00 */
[----:B------:R-:W-:Y:S01]  /*1240*/  ULDC.64 UR4, c[0x4][0x68] ;  /* 0x01001a0000047ab9 */ /* 0x000fe20000000a00 */
[----:B------:R-:W-:Y:S01]  /*1250*/  ULDC.64 UR6, c[0x4][0x8] ;  /* 0x0100020000067ab9 */ /* 0x000fe20000000a00 */
[----:B01----:R-:W-:Y:S01]  /*1260*/  IMAD.U32 R4, RZ, RZ, UR4 ;  /* 0x00000004ff047e24 */ /* 0x003fe2000f8e00ff */
[----:B------:R0:W1:Y:S01]  /*1270*/  LDC.64 R14, c[0x4][R0] ;  /* 0x01000000000e7b82 */ /* 0x0000620000000a00 */
[----:B------:R-:W-:Y:S01]  /*1280*/  IMAD.U32 R5, RZ, RZ, UR5 ;  /* 0x00000005ff057e24 */ /* 0x000fe2000f8e00ff */
[----:B------:R-:W-:Y:S01]  /*1290*/  ULDC.64 UR4, c[0x4][0x70] ;  /* 0x01001c0000047ab9 */ /* 0x000fe20000000a00 */
[----:B------:R-:W-:Y:S02]  /*12a0*/  IMAD.U32 R10, RZ, RZ, UR6 ;  /* 0x00000006ff0a7e24 */ /* 0x000fe4000f8e00ff */
[----:B------:R-:W-:Y:S02]  /*12b0*/  IMAD.U32 R6, RZ, RZ, UR4 ;  /* 0x00000004ff067e24 */ /* 0x000fe4000f8e00ff */
[----:B------:R-:W-:-:S02]  /*12c0*/  IMAD.U32 R7, RZ, RZ, UR5 ;  /* 0x00000005ff077e24 */ /* 0x000fc4000f8e00ff */
[----:B------:R-:W-:Y:S02]  /*12d0*/  IMAD.U32 R11, RZ, RZ, UR7 ;  /* 0x00000007ff0b7e24 */ /* 0x000fe4000f8e00ff */
[----:B------:R-:W-:Y:S02]  /*12e0*/  IMAD.MOV.U32 R8, RZ, RZ, 0x1e1 ;  /* 0x000001e1ff087424 */ /* 0x000fe400078e00ff */
[----:B------:R-:W-:Y:S02]  /*12f0*/  IMAD.MOV.U32 R12, RZ, RZ, 0x1 ;  /* 0x00000001ff0c7424 */ /* 0x000fe400078e00ff */
[----:B0-----:R-:W-:-:S07]  /*1300*/  IMAD.MOV.U32 R13, RZ, RZ, RZ ;  /* 0x000000ffff0d7224 */ /* 0x001fce00078e00ff */
[----:B------:R-:W-:-:S07]  /*1310*/  LEPC R20, `(.L_x_14) ;  /* 0x000000001014794e */ /* 0x000fce0000000000 */
[----:B-1---5:R-:W-:Y:S05]  /*1320*/  CALL.ABS.NOINC R14 ;  /* 0x000000000e007343 */ /* 0x022fea0003c00000 */
.L_x_14:
[----:B------:R-:W-:-:S13]  /*1330*/  ISETP.NE.AND P0, PT, R62, 0x3, PT ;  /* 0x000000033e00780c */ /* 0x000fda0003f05270 */
[----:B------:R-:W-:Y:S05]  /*1340*/  @!P0 BRA `(.L_x_15) ;  /* 0x0000000000048947 */ /* 0x000fea0003800000 */
[----:B------:R-:W-:Y:S01]  /*1350*/  BPT.TRAP 0x1 ;  /* 0x000000040000795c */ /* 0x000fe20000300000 */
.L_x_15:
[----:B------:R-:W-:Y:S02]  /*1360*/  IMAD.U32 R3, RZ, RZ, UR39 ;  /* 0x00000027ff037e24 */ /* 0x000fe4000f8e00ff */
[----:B------:R-:W-:-:S03]  /*1370*/  IMAD.U32 R0, RZ, RZ, UR38 ;  /* 0x00000026ff007e24 */ /* 0x000fc6000f8e00ff */
[----:B------:R-:W-:Y:S02]  /*1380*/  LEA R3, R3, UR42, 0x3 ;  /* 0x0000002a03037c11 */ /* 0x000fe4000f8e18ff */
[----:B------:R-:W-:-:S04]  /*1390*/  SHF.L.U32 R0, R0, 0x1f, RZ ;  /* 0x0000001f00007819 */ /* 0x000fc800000006ff */
[----:B------:R2:W3:Y:S01]  /*13a0*/  SYNCS.PHASECHK.TRANS64.TRYWAIT P1, [R3+URZ], R0 ;  /* 0x00000000030075a7 */ /* 0x0004e2000802017f */
[----:B------:R-:W-:Y:S05]  /*13b0*/  @!P0 BRA `(.L_x_16) ;  /* 0x0000000000048947 */ /* 0x000fea0003800000 */
[----:B------:R-:W-:Y:S01]  /*13c0*/  BPT.TRAP 0x1 ;  /* 0x000000040000795c */ /* 0x000fe20000300000 */
.L_x_16:
[----:B---3--:R-:W-:Y:S05]  /*13d0*/  @P1 BRA `(.L_x_17) ;  /* 0x0000000000081947 */ /* 0x008fea0003800000 */
[----:B------:R-:W3:Y:S02]  /*13e0*/  SYNCS.PHASECHK.TRANS64.TRYWAIT P1, [R3+URZ], R0 ;  /* 0x00000000030075a7 */ /* 0x000ee4000802017f */
[----:B---3--:R-:W-:Y:S05]  /*13f0*/  @!P1 BRA `(.L_x_18) ;  /* 0x0000005000249947 */ /* 0x008fea0003800000 */
.L_x_17:
[----:B------:R-:W-:-:S04]  /*1400*/  UISETP.LT.AND UP0, UPT, UR40, 0x1, UPT ;  /* 0x000000012800788c */ /* 0x000fc8000bf01270 */
[----:B------:R-:W-:-:S04]  /*1410*/  USEL UR4, UR40, 0x1, UP0 ;  /* 0x0000000128047887 */ /* 0x000fc80008000000 */
[----:B------:R-:W-:-:S06]  /*1420*/  UIADD3 UR4, UR40, -UR4, URZ ;  /* 0x8000000428047290 */ /* 0x000fcc000fffe03f */
[----:B--23--:R-:W-:Y:S01]  /*1430*/  IMAD.U32 R0, RZ, RZ, UR4 ;  /* 0x00000004ff007e24 */ /* 0x00cfe2000f8e00ff */
[----:B------:R-:W-:Y:S05]  /*1440*/  WARPSYNC.ALL ;  /* 0x0000000000007948 */ /* 0x000fea0003800000 */
[----:B------:R-:W-:Y:S01]  /*1450*/  ISETP.GE.AND P1, PT, R0, 0x1, PT ;  /* 0x000000010000780c */ /* 0x000fe20003f26270 */
[----:B------:R-:W-:Y:S01]  /*1460*/  UIADD3 UR4, UR42, 0x24200, URZ ;  /* 0x000242002a047890 */ /* 0x000fe2000fffe03f */
[----:B------:R-:W-:Y:S01]  /*1470*/  WARPGROUP.ARRIVE ;  /* 0x00000000000079c5 */ /* 0x000fe20000000000 */
[----:B------:R-:W-:Y:S01]  /*1480*/  UMOV UR5, 0x40000040 ;  /* 0x4000004000057882 */ /* 0x000fe20000000000 */
[----:B------:R-:W-:Y:S01]  /*1490*/  UMOV UR7, 0x40000040 ;  /* 0x4000004000077882 */ /* 0x000fe20000000000 */
[----:B------:R-:W-:-:S04]  /*14a0*/  USHF.R.U32.HI UR4, URZ, 0x4, UR4 ;  /* 0x000000043f047899 */ /* 0x000fc80008011604 */
[----:B------:R-:W-:Y:S02]  /*14b0*/  ULOP3.LUT UR8, UR4, 0x3fff, URZ, 0xc0, !UPT ;  /* 0x00003fff04087892 */ /* 0x000fe4000f8ec03f */
[----:B------:R-:W-:Y:S02]  /*14c0*/  ULEA UR4, UR39, UR41, 0x9 ;  /* 0x0000002927047291 */ /* 0x000fe4000f8e483f */
[----:B------:R-:W-:-:S09]  /*14d0*/  ULEA UR6, UR39, UR8, 0x8 ;  /* 0x0000000827067291 */ /* 0x000fd2000f8e403f */
[----:B------:R-:W-:Y:S01]  /*14e0*/  HGMMA.64x64x16.F32 R24, gdesc[UR4].tnspA.tnspB, RZ, !UPT, gsb0 ;  /* 0x60e00000041879f0 */ /* 0x000fe2000c0008ff */
[----:B------:R-:W-:Y:S02]  /*14f0*/  UIADD3 UR4, UR4, 0x80, URZ ;  /* 0x0000008004047890 */ /* 0x000fe4000fffe03f */
[----:B------:R-:W-:Y:S01]  /*1500*/  UIADD3 UR6, UR6, 0x80, URZ ;  /* 0x0000008006067890 */ /* 0x000fe2000fffe03f */
[----:B------:R-:W-:Y:S01]  /*1510*/  UMOV UR5, 0x40000040 ;  /* 0x4000004000057882 */ /* 0x000fe20000000000 */
[----:B------:R-:W-:Y:S01]  /*1520*/  UMOV UR7, 0x40000040 ;  /* 0x4000004000077882 */ /* 0x000fe20000000000 */
[----:B------:R-:W-:Y:S02]  /*1530*/  WARPGROUP.DEPBAR.LE gsb0, 0x0 ;  /* 0x00008000000079c5 */ /* 0x000fe40000010000 */
[----:B------:R-:W-:-:S06]  /*1540*/  WARPGROUP.ARRIVE ;  /* 0x00000000000079c5 */ /* 0x000fcc0000000000 */
[----:B------:R-:W-:Y:S03]  /*1550*/  HGMMA.64x64x16.F32 R24, gdesc[UR4].tnspA.tnspB, R24, gsb0 ;  /* 0x60e00000041879f0 */ /* 0x000fe60008000818 */
[----:B------:R-:W-:Y:S02]  /*1560*/  WARPGROUP.DEPBAR.LE gsb0, 0x0 ;  /* 0x00008000000079c5 */ /* 0x000fe40000010000 */
[----:B------:R-:W-:Y:S05]  /*1570*/  @!P1 BRA `(.L_x_19) ;  /* 0x0000000000d89947 */ /* 0x000fea0003800000 */
[----:B------:R-:W-:Y:S02]  /*1580*/  UIADD3 UR4, UR39, 0x1, URZ ;  /* 0x0000000127047890 */ /* 0x000fe4000fffe03f */
[----:B------:R-:W-:Y:S02]  /*1590*/  UMOV UR10, UR39 ;  /* 0x00000027000a7c82 */ /* 0x000fe40008000000 */
[----:B------:R-:W-:-:S04]  /*15a0*/  UISETP.NE.AND UP0, UPT, UR4, 0x12, UPT ;  /* 0x000000120400788c */ /* 0x000fc8000bf05270 */
[----:B------:R-:W-:Y:S02]  /*15b0*/  USEL UR5, URZ, 0x1, UP0 ;  /* 0x000000013f057887 */ /* 0x000fe40008000000 */
[----:B------:R-:W-:Y:S02]  /*15c0*/  USEL UR9, UR4, URZ, UP0 ;  /* 0x0000003f04097287 */ /* 0x000fe40008000000 */
[----:B------:R-:W-:-:S06]  /*15d0*/  ULOP3.LUT UR5, UR38, UR5, URZ, 0x3c, !UPT ;  /* 0x0000000526057292 */ /* 0x000fcc000f8e3c3f */
[----:B01----:R-:W-:-:S07]  /*15e0*/  IMAD.U32 R5, RZ, RZ, UR5 ;  /* 0x00000005ff057e24 */ /* 0x003fce000f8e00ff */
.L_x_26:
[----:B01----:R-:W-:Y:S05]  /*15f0*/  @!P0 BRA `(.L_x_20) ;  /* 0x0000000000048947 */ /* 0x003fea0003800000 */
[----:B------:R-:W-:Y:S01]  /*1600*/  BPT.TRAP 0x1 ;  /* 0x000000040000795c */ /* 0x000fe20000300000 */
.L_x_20:
[----:B------:R-:W0:Y:S01]  /*1610*/  S2UR UR5, SR_CgaCtaId ;  /* 0x00000000000579c3 */ /* 0x000e220000008800 */
[----:B------:R-:W-:Y:S01]  /*1620*/  UMOV UR4, 0x400 ;  /* 0x0000040000047882 */ /* 0x000fe20000000000 */
[----:B------:R-:W-:Y:S01]  /*1630*/  SHF.L.U32 R3, R5, 0x1f, RZ ;  /* 0x0000001f05037819 */ /* 0x000fe200000006ff */
[----:B0-----:R-:W-:-:S04]  /*1640*/  ULEA UR11, UR5, UR4, 0x18 ;  /* 0x00000004050b7291 */ /* 0x001fc8000f8ec03f */
[----:B------:R-:W-:-:S09]  /*1650*/  ULEA UR4, UR9, UR11, 0x3 ;  /* 0x0000000b09047291 */ /* 0x000fd2000f8e183f */
[----:B------:R0:W1:Y:S01]  /*1660*/  SYNCS.PHASECHK.TRANS64.TRYWAIT P1, [UR4], R3 ;  /* 0x00000003ff0075a7 */ /* 0x0000620008020144 */
[----:B------:R-:W-:Y:S05]  /*1670*/  @!P0 BRA `(.L_x_21) ;  /* 0x0000000000048947 */ /* 0x000fea0003800000 */
[----:B------:R-:W-:Y:S01]  /*1680*/  BPT.TRAP 0x1 ;  /* 0x000000040000795c */ /* 0x000fe20000300000 */
.L_x_21:
[----:B-1----:R-:W-:Y:S05]  /*1690*/  @P1 BRA `(.L_x_22) ;  /* 0x0000000000081947 */ /* 0x002fea0003800000 */
[----:B------:R-:W1:Y:S02]  /*16a0*/  SYNCS.PHASECHK.TRANS64.TRYWAIT P1, [UR4], R3 ;  /* 0x00000003ff0075a7 */ /* 0x000e640008020144 */
[----:B-1----:R-:W-:Y:S05]  /*16b0*/  @!P1 BRA `(.L_x_23) ;  /* 0x0000004c00889947 */ /* 0x002fea0003800000 */
.L_x_22:
[----:B------:R-:W-:Y:S01]  /*16c0*/  ULEA UR4, UR9, UR41, 0x9 ;  /* 0x0000002909047291 */ /* 0x000fe2000f8e483f */
[----:B------:R-:W-:Y:S01]  /*16d0*/  WARPGROUP.ARRIVE ;  /* 0x00000000000079c5 */ /* 0x000fe20000000000 */
[----:B------:R-:W-:Y:S01]  /*16e0*/  ULEA UR6, UR9, UR8, 0x8 ;  /* 0x0000000809067291 */ /* 0x000fe2000f8e403f */
[----:B------:R-:W-:Y:S01]  /*16f0*/  UMOV UR5, 0x40000040 ;  /* 0x4000004000057882 */ /* 0x000fe20000000000 */
[----:B------:R-:W-:-:S07]  /*1700*/  UMOV UR7, 0x40000040 ;  /* 0x4000004000077882 */ /* 0x000fce0000000000 */
[----:B------:R-:W-:Y:S01]  /*1710*/  HGMMA.64x64x16.F32 R24, gdesc[UR4].tnspA.tnspB, R24, gsb0 ;  /* 0x60e00000041879f0 */ /* 0x000fe20008000818 */
        /* <DEDUP_REMOVED lines=9> */
[----:B------:R-:W-:Y:S01]  /*17b0*/  BPT.TRAP 0x1 ;  /* 0x000000040000795c */ /* 0x000fe20000300000 */
.L_x_24:
[----:B------:R-:W-:Y:S01]  /*17c0*/  ULEA UR4, UR10, UR11, 0x3 ;  /* 0x0000000b0a047291 */ /* 0x000fe2000f8e183f */
[----:B------:R-:W-:-:S03]  /*17d0*/  ISETP.GT.U32.AND P1, PT, R19, 0x1, PT ;  /* 0x000000011300780c */ /* 0x000fc60003f24070 */
[----:B------:R-:W-:-:S04]  /*17e0*/  UIADD3 UR4, UR4, 0x90, URZ ;  /* 0x0000009004047890 */ /* 0x000fc8000fffe03f */
[----:B------:R-:W-:-:S09]  /*17f0*/  UPRMT UR4, URZ, 0x654, UR4 ;  /* 0x000006543f047896 */ /* 0x000fd20008000004 */
[----:B------:R-:W-:Y:S01]  /*1800*/  SYNCS.ARRIVE.TRANS64.RED.A1T0 RZ, [UR4], RZ ;  /* 0x000000ffffff79a7 */ /* 0x000fe20008100404 */
[----:B------:R-:W-:Y:S05]  /*1810*/  @P1 BRA `(.L_x_25) ;  /* 0x0000000000041947 */ /* 0x000fea0003800000 */
[----:B------:R-:W-:Y:S01]  /*1820*/  BPT.TRAP 0x1 ;  /* 0x000000040000795c */ /* 0x000fe20000300000 */
.L_x_25:
[----:B------:R-:W-:Y:S01]  /*1830*/  UIADD3 UR9, UR9, 0x1, URZ ;  /* 0x0000000109097890 */ /* 0x000fe2000fffe03f */
[C---:B------:R-:W-:Y:S01]  /*1840*/  ISETP.GT.AND P1, PT, R0.reuse, 0x1, PT ;  /* 0x000000010000780c */ /* 0x040fe20003f24270 */
[----:B------:R-:W-:Y:S01]  /*1850*/  UIADD3 UR10, UR10, 0x1, URZ ;  /* 0x000000010a0a7890 */ /* 0x000fe2000fffe03f */
[----:B------:R-:W-:Y:S01]  /*1860*/  VIADD R0, R0, 0xffffffff ;  /* 0xffffffff00007836 */ /* 0x000fe20000000000 */
[----:B------:R-:W-:Y:S02]  /*1870*/  UISETP.NE.AND UP0, UPT, UR9, 0x12, UPT ;  /* 0x000000120900788c */ /* 0x000fe4000bf05270 */
[----:B------:R-:W-:Y:S02]  /*1880*/  UISETP.NE.AND UP1, UPT, UR10, 0x12, UPT ;  /* 0x000000120a00788c */ /* 0x000fe4000bf25270 */
[----:B------:R-:W-:Y:S02]  /*1890*/  USEL UR4, URZ, 0x1, UP0 ;  /* 0x000000013f047887 */ /* 0x000fe40008000000 */
[----:B------:R-:W-:-:S02]  /*18a0*/  USEL UR9, UR9, URZ, UP0 ;  /* 0x0000003f09097287 */ /* 0x000fc40008000000 */
[----:B------:R-:W-:Y:S02]  /*18b0*/  USEL UR10, UR10, URZ, UP1 ;  /* 0x0000003f0a0a7287 */ /* 0x000fe40008800000 */
[----:B------:R-:W-:Y:S01]  /*18c0*/  LOP3.LUT R5, R5, UR4, RZ, 0x3c, !PT ;  /* 0x0000000405057c12 */ /* 0x000fe2000f8e3cff */
[----:B------:R-:W-:Y:S09]  /*18d0*/  @P1 BRA `(.L_x_26) ;  /* 0xfffffffc00441947 */ /* 0x000ff2000383ffff */
.L_x_19:
[----:B------:R-:W2:Y:S02]  /*18e0*/  LDC R0, c[0x0][0x28c] ;  /* 0x0000a300ff007b82 */ /* 0x000ea40000000800 */
[----:B--2---:R-:W-:-:S13]  /*18f0*/  ISETP.GE.AND P1, PT, R0, 0x1, PT ;  /* 0x000000010000780c */ /* 0x004fda0003f26270 */
[----:B------:R-:W-:Y:S05]  /*1900*/  @!P1 BRA `(.L_x_27) ;  /* 0x0000000000489947 */ /* 0x000fea0003800000 */
[----:B------:R-:W-:Y:S05]  /*1910*/  @!P0 BRA `(.L_x_28) ;  /* 0x0000000000048947 */ /* 0x000fea0003800000 */
[----:B------:R-:W-:Y:S01]  /*1920*/  BPT.TRAP 0x1 ;  /* 0x000000040000795c */ /* 0x000fe20000300000 */
.L_x_28:
[----:B------:R-:W2:Y:S01]  /*1930*/  S2UR UR7, SR_CgaCtaId ;  /* 0x00000000000779c3 */ /* 0x000ea20000008800 */
[----:B------:R-:W-:Y:S01]  /*1940*/  UISETP.LT.AND UP0, UPT, UR40, 0x1, UPT ;  /* 0x000000012800788c */ /* 0x000fe2000bf01270 */
[----:B------:R-:W-:-:S03]  /*1950*/  ISETP.GT.U32.AND P0, PT, R19, 0x1, PT ;  /* 0x000000011300780c */ /* 0x000fc60003f04070 */
[----:B------:R-:W-:-:S04]  /*1960*/  USEL UR6, UR40, 0x1, UP0 ;  /* 0x0000000128067887 */ /* 0x000fc80008000000 */
[----:B------:R-:W-:-:S04]  /*1970*/  UIADD3 UR6, UR39, UR40, -UR6 ;  /* 0x0000002827067290 */ /* 0x000fc8000fffe806 */
[----:B------:R-:W-:-:S04]  /*1980*/  UIMAD.WIDE.U32 UR4, UR6, 0x38e38e39, URZ ;  /* 0x38e38e39060478a5 */ /* 0x000fc8000f8e003f */
[----:B------:R-:W-:-:S03]  /*1990*/  USHF.R.U32.HI UR4, URZ, 0x2, UR5 ;  /* 0x000000023f047899 */ /* 0x000fc60008011605 */
[----:B------:R-:W-:Y:S01]  /*19a0*/  UMOV UR5, 0x400 ;  /* 0x0000040000057882 */ /* 0x000fe20000000000 */
[----:B------:R-:W-:Y:S02]  /*19b0*/  UIMAD UR6, UR4, -0x12, UR6 ;  /* 0xffffffee040678a4 */ /* 0x000fe4000f8e0206 */
[----:B--2---:R-:W-:-:S04]  /*19c0*/  ULEA UR5, UR7, UR5, 0x18 ;  /* 0x0000000507057291 */ /* 0x004fc8000f8ec03f */
[----:B------:R-:W-:-:S04]  /*19d0*/  ULEA UR6, UR6, UR5, 0x3 ;  /* 0x0000000506067291 */ /* 0x000fc8000f8e183f */
[----:B------:R-:W-:-:S04]  /*19e0*/  UIADD3 UR6, UR6, 0x90, URZ ;  /* 0x0000009006067890 */ /* 0x000fc8000fffe03f */
[----:B------:R-:W-:-:S09]  /*19f0*/  UPRMT UR6, URZ, 0x654, UR6 ;  /* 0x000006543f067896 */ /* 0x000fd20008000006 */
[----:B------:R-:W-:Y:S01]  /*1a00*/  SYNCS.ARRIVE.TRANS64.RED.A1T0 RZ, [UR6], RZ ;  /* 0x000000ffffff79a7 */ /* 0x000fe20008100406 */
[----:B------:R-:W-:Y:S05]  /*1a10*/  @P0 BRA `(.L_x_27) ;  /* 0x0000000000040947 */ /* 0x000fea0003800000 */
[----:B------:R-:W-:Y:S01]  /*1a20*/  BPT.TRAP 0x1 ;  /* 0x000000040000795c */ /* 0x000fe20000300000 */
.L_x_27:
[----:B------:R-:W2:Y:S01]  /*1a30*/  LDC R6, c[0x0][0x288] ;  /* 0x0000a200ff067b82 */ /* 0x000ea20000000800 */
[C---:B01----:R-:W-:Y:S01]  /*1a40*/  LOP3.LUT R5, R18.reuse, 0x3, RZ, 0xc0, !PT ;  /* 0x0000000312057812 */ /* 0x043fe200078ec0ff */
[----:B------:R-:W-:Y:S01]  /*1a50*/  IMAD.SHL.U32 R59, R59, 0x40, RZ ;  /* 0x000000403b3b7824 */ /* 0x000fe200078e00ff */
[----:B------:R-:W-:Y:S01]  /*1a60*/  UIADD3 UR39, UR40, UR39, URZ ;  /* 0x0000002728277290 */ /* 0x000fe2000fffe03f */
[----:B------:R-:W-:Y:S01]  /*1a70*/  SHF.R.U32.HI R3, RZ, 0x2, R18 ;  /* 0x00000002ff037819 */ /* 0x000fe20000011612 */
[C---:B------:R-:W-:Y:S01]  /*1a80*/  IMAD.SHL.U32 R10, R18.reuse, 0x2, RZ ;  /* 0x00000002120a7824 */ /* 0x040fe200078e00ff */
[----:B------:R-:W-:Y:S01]  /*1a90*/  LOP3.LUT R4, R18, 0x60, RZ, 0xc0, !PT ;  /* 0x0000006012047812 */ /* 0x000fe200078ec0ff */
[----:B------:R-:W-:Y:S01]  /*1aa0*/  UISETP.GT.U32.AND UP0, UPT, UR39, 0x11, UPT ;  /* 0x000000112700788c */ /* 0x000fe2000bf04070 */
[----:B------:R-:W-:Y:S01]  /*1ab0*/  LOP3.LUT R0, R22, 0x1, RZ, 0xc0, !PT ;  /* 0x0000000116007812 */ /* 0x000fe200078ec0ff */
[----:B------:R-:W-:Y:S01]  /*1ac0*/  ULDC UR7, c[0x0][0x284] ;  /* 0x0000a10000077ab9 */ /* 0x000fe20000000800 */
[----:B------:R-:W-:Y:S01]  /*1ad0*/  LOP3.LUT R3, R3, 0x7, RZ, 0xc0, !PT ;  /* 0x0000000703037812 */ /* 0x000fe200078ec0ff */
[----:B------:R-:W-:Y:S01]  /*1ae0*/  UISETP.LT.U32.AND UP0, UPT, UR40, 0x12, UP0 ;  /* 0x000000122800788c */ /* 0x000fe20008701070 */
[----:B------:R-:W-:Y:S01]  /*1af0*/  SHF.R.U32.HI R4, RZ, 0x1, R4 ;  /* 0x00000001ff047819 */ /* 0x000fe20000011604 */
[----:B------:R-:W-:Y:S01]  /*1b00*/  IMAD.SHL.U32 R8, R0, 0x40, RZ ;  /* 0x0000004000087824 */ /* 0x000fe200078e00ff */
[----:B------:R-:W-:Y:S01]  /*1b10*/  UISETP.GE.U32.AND UP1, UPT, UR40, 0x12, UPT ;  /* 0x000000122800788c */ /* 0x000fe2000bf26070 */
[----:B------:R-:W-:Y:S01]  /*1b20*/  SHF.R.S32.HI R15, RZ, 0x1f, R57 ;  /* 0x0000001fff0f7819 */ /* 0x000fe20000011439 */
[----:B------:R-:W-:Y:S01]  /*1b30*/  ULDC.64 UR8, c[0x0][0x5d0] ;  /* 0x0001740000087ab9 */ /* 0x000fe20000000a00 */
[--C-:B------:R-:W-:Y:S01]  /*1b40*/  IADD3 R7, RZ, -R4, -R3.reuse ;  /* 0x80000004ff077210 */ /* 0x100fe20007ffe803 */
[----:B------:R-:W-:Y:S01]  /*1b50*/  UIMAD.WIDE.U32 UR4, UR39, 0x38e38e39, URZ ;  /* 0x38e38e39270478a5 */ /* 0x000fe2000f8e003f */
[C---:B------:R-:W-:Y:S01]  /*1b60*/  LOP3.LUT R10, R59.reuse, 0x6, R10, 0xf8, !PT ;  /* 0x000000063b0a7812 */ /* 0x040fe200078ef80a */
[----:B------:R-:W-:Y:S01]  /*1b70*/  USEL UR6, URZ, 0x1, !UP0 ;  /* 0x000000013f067887 */ /* 0x000fe2000c000000 */
[----:B------:R-:W-:Y:S01]  /*1b80*/  LOP3.LUT R3, R8, 0x40, R3, 0xe2, !PT ;  /* 0x0000004008037812 */ /* 0x000fe200078ee203 */
[C---:B------:R-:W-:Y:S01]  /*1b90*/  IMAD.WIDE R8, R58.reuse, 0x80, RZ ;  /* 0x000000803a087825 */ /* 0x040fe200078e02ff */
[----:B------:R-:W-:Y:S01]  /*1ba0*/  SHF.R.S32.HI R11, RZ, 0x1f, R10 ;  /* 0x0000001fff0b7819 */ /* 0x000fe2000001140a */
[----:B------:R-:W-:Y:S01]  /*1bb0*/  USHF.R.U32.HI UR4, URZ, 0x2, UR5 ;  /* 0x000000023f047899 */ /* 0x000fe20008011605 */
[----:B--2---:R-:W-:Y:S01]  /*1bc0*/  ISETP.GE.AND P0, PT, R59, R6, PT ;  /* 0x000000063b00720c */ /* 0x004fe20003f06270 */
[----:B------:R-:W-:Y:S01]  /*1bd0*/  IMAD R12, R5, -0x2, R6 ;  /* 0xfffffffe050c7824 */ /* 0x000fe200078e0206 */
[----:B------:R-:W-:Y:S01]  /*1be0*/  ULOP3.LUT UR38, UR38, UR6, URZ, 0x3c, !UPT ;  /* 0x0000000626267292 */ /* 0x000fe2000f8e3c3f */
[----:B------:R-:W-:Y:S01]  /*1bf0*/  IMAD.SHL.U32 R5, R58, 0x80, RZ ;  /* 0x000000803a057824 */ /* 0x000fe200078e00ff */
[----:B------:R-:W-:Y:S01]  /*1c00*/  LOP3.LUT R73, R8, R3, R4, 0xfe, !PT ;  /* 0x0000000308497212 */ /* 0x000fe200078efe04 */
[----:B------:R-:W-:Y:S01]  /*1c10*/  IMAD R6, R15, UR8, RZ ;  /* 0x000000080f067c24 */ /* 0x000fe2000f8e02ff */
[----:B------:R-:W-:Y:S01]  /*1c20*/  UIMAD UR39, UR4, -0x12, UR39 ;  /* 0xffffffee042778a4 */ /* 0x000fe2000f8e0227 */
[----:B------:R-:W-:Y:S01]  /*1c30*/  IMAD R0, R0, -0x40, R7 ;  /* 0xffffffc000007824 */ /* 0x000fe200078e0207 */
[----:B------:R-:W-:Y:S01]  /*1c40*/  ISETP.GE.OR P0, PT, R5, UR7, P0 ;  /* 0x0000000705007c0c */ /* 0x000fe20008706670 */
[C---:B------:R-:W-:Y:S01]  /*1c50*/  IMAD R13, R57.reuse, UR9, R6 ;  /* 0x00000009390d7c24 */ /* 0x040fe2000f8e0206 */
[----:B------:R-:W-:Y:S01]  /*1c60*/  @UP1 ULOP3.LUT UR38, UR38, 0x1, UR4, 0x78, !UPT ;  /* 0x0000000126261892 */ /* 0x000fe2000f8e7804 */
[----:B------:R-:W-:Y:S01]  /*1c70*/  IMAD.WIDE.U32 R6, R57, UR8, R10 ;  /* 0x0000000839067c25 */ /* 0x000fe2000f8e000a */
[----:B------:R-:W-:-:S03]  /*1c80*/  IADD3 R3, -R5, UR7, R0 ;  /* 0x0000000705037c10 */ /* 0x000fc6000fffe100 */
[----:B------:R-:W-:Y:S02]  /*1c90*/  IMAD.IADD R7, R7, 0x1, R13 ;  /* 0x0000000107077824 */ /* 0x000fe400078e020d */
[----:B------:R-:W-:Y:S02]  /*1ca0*/  IMAD.IADD R4, R12, 0x1, -R59 ;  /* 0x000000010c047824 */ /* 0x000fe400078e0a3b */
[----:B------:R-:W-:Y:S02]  /*1cb0*/  IMAD.MOV.U32 R0, RZ, RZ, -0x1 ;  /* 0xffffffffff007424 */ /* 0x000fe400078e00ff */
[----:B------:R-:W-:Y:S05]  /*1cc0*/  @P0 BRA `(.L_x_29) ;  /* 0x0000002000a40947 */ /* 0x000fea0003800000 */
[----:B------:R-:W0:Y:S01]  /*1cd0*/  LDC.64 R66, c[0x0][0x5c8] ;  /* 0x00017200ff427b82 */ /* 0x000e220000000a00 */
[----:B-----5:R-:W-:Y:S01]  /*1ce0*/  FSETP.NEU.AND P0, PT, R56, RZ, PT ;  /* 0x000000ff3800720b */ /* 0x020fe20003f0d000 */
[----:B------:R-:W-:Y:S01]  /*1cf0*/  BSSY B0, `(.L_x_29) ;  /* 0x0000226000007945 */ /* 0x000fe20003800000 */
[----:B------:R-:W-:-:S04]  /*1d00*/  ISETP.GT.AND P2, PT, R4, RZ, PT ;  /* 0x000000ff0400720c */ /* 0x000fc80003f44270 */
[----:B------:R-:W-:Y:S01]  /*1d10*/  ISETP.GT.AND P1, PT, R3, RZ, P2 ;  /* 0x000000ff0300720c */ /* 0x000fe20001724270 */
[-C--:B0-----:R-:W-:Y:S02]  /*1d20*/  IMAD R12, R9, R66.reuse, RZ ;  /* 0x00000042090c7224 */ /* 0x081fe400078e02ff */
[----:B------:R-:W-:-:S04]  /*1d30*/  IMAD.WIDE.U32 R58, R73, R66, R6 ;  /* 0x00000042493a7225 */ /* 0x000fc800078e0006 */
[----:B------:R-:W-:-:S04]  /*1d40*/  IMAD R5, R73, R67, R12 ;  /* 0x0000004349057224 */ /* 0x000fc800078e020c */
[----:B------:R-:W-:Y:S01]  /*1d50*/  IMAD.IADD R75, R59, 0x1, R5 ;  /* 0x000000013b4b7824 */ /* 0x000fe200078e0205 */
[----:B------:R-:W-:Y:S06]  /*1d60*/  @!P0 BRA `(.L_x_30) ;  /* 0x0000001400e88947 */ /* 0x000fec0003800000 */
[----:B------:R-:W0:Y:S01]  /*1d70*/  LDC.64 R64, c[0x0][0x5b8] ;  /* 0x00016e00ff407b82 */ /* 0x000e220000000a00 */
[----:B------:R-:W-:-:S07]  /*1d80*/  ULDC.64 UR4, c[0x0][0x5c0] ;  /* 0x0001700000047ab9 */ /* 0x000fce0000000a00 */
[----:B------:R-:W1:Y:S08]  /*1d90*/  LDC.64 R68, c[0x0][0x5b0] ;  /* 0x00016c00ff447b82 */ /* 0x000e700000000a00 */
[----:B------:R-:W2:Y:S01]  /*1da0*/  LDC.64 R70, c[0x0][0x5a8] ;  /* 0x00016a00ff467b82 */ /* 0x000ea20000000a00 */
[-C--:B0-----:R-:W-:Y:S02]  /*1db0*/  IMAD R6, R15, R64.reuse, RZ ;  /* 0x000000400f067224 */ /* 0x081fe400078e02ff */
[----:B------:R-:W-:-:S04]  /*1dc0*/  IMAD.WIDE.U32 R60, R57, R64, R10 ;  /* 0x00000040393c7225 */ /* 0x000fc800078e000a */
[----:B------:R-:W-:Y:S02]  /*1dd0*/  IMAD R63, R57, R65, R6 ;  /* 0x00000041393f7224 */ /* 0x000fe400078e0206 */
[-C--:B-1----:R-:W-:Y:S02]  /*1de0*/  IMAD R8, R9, R68.reuse, RZ ;  /* 0x0000004409087224 */ /* 0x082fe400078e02ff */
[----:B------:R-:W-:Y:S02]  /*1df0*/  IMAD.IADD R13, R61, 0x1, R63 ;  /* 0x000000013d0d7824 */ /* 0x000fe400078e023f */
[----:B------:R-:W-:Y:S02]  /*1e00*/  IMAD.MOV.U32 R12, RZ, RZ, R60 ;  /* 0x000000ffff0c7224 */ /* 0x000fe400078e003c */
[C---:B------:R-:W-:Y:S02]  /*1e10*/  IMAD R65, R73.reuse, R69, R8 ;  /* 0x0000004549417224 */ /* 0x040fe400078e0208 */
[----:B------:R-:W-:-:S04]  /*1e20*/  IMAD.WIDE.U32 R6, R73, R68, R12 ;  /* 0x0000004449067225 */ /* 0x000fc800078e000c */
[----:B------:R-:W-:Y:S01]  /*1e30*/  IMAD.IADD R5, R7, 0x1, R65 ;  /* 0x0000000107057824 */ /* 0x000fe200078e0241 */
[----:B--2---:R-:W-:-:S04]  /*1e40*/  LEA R14, P0, R6, R70, 0x1 ;  /* 0x00000046060e7211 */ /* 0x004fc800078008ff */
[----:B------:R-:W-:-:S05]  /*1e50*/  LEA.HI.X R15, R6, R71, R5, 0x1, P0 ;  /* 0x00000047060f7211 */ /* 0x000fca00000f0c05 */
[----:B------:R0:W2:Y:S01]  /*1e60*/  @P1 LDG.E.LTC128B.U16 R5, desc[UR36][R14.64] ;  /* 0x000000240e051981 */ /* 0x0000a2000c1e1520 */
[----:B------:R-:W-:Y:S01]  /*1e70*/  LEA R8, P0, R58, UR4, 0x1 ;  /* 0x000000043a087c11 */ /* 0x000fe2000f8008ff */
[----:B------:R-:W-:Y:S01]  /*1e80*/  IMAD.WIDE.U32 R6, R73, R68, R10 ;  /* 0x0000004449067225 */ /* 0x000fe200078e000a */
[----:B------:R-:W-:Y:S03]  /*1e90*/  BSSY B1, `(.L_x_31) ;  /* 0x0000012000017945 */ /* 0x000fe60003800000 */
[----:B------:R-:W-:Y:S02]  /*1ea0*/  IMAD.IADD R7, R65, 0x1, R7 ;  /* 0x0000000141077824 */ /* 0x000fe400078e0207 */
[----:B------:R-:W-:Y:S01]  /*1eb0*/  IMAD.WIDE.U32 R20, R57, R64, R6 ;  /* 0x0000004039147225 */ /* 0x000fe200078e0006 */
[----:B0-----:R-:W-:-:S03]  /*1ec0*/  SHF.L.U64.HI R15, R68, 0x3, R69 ;  /* 0x00000003440f7819 */ /* 0x001fc60000010245 */
[----:B------:R-:W-:Y:S01]  /*1ed0*/  IMAD.IADD R7, R63, 0x1, R21 ;  /* 0x000000013f077824 */ /* 0x000fe200078e0215 */
[----:B------:R-:W-:Y:S01]  /*1ee0*/  LEA R6, P4, R20, R70, 0x1 ;  /* 0x0000004614067211 */ /* 0x000fe200078808ff */
[----:B------:R-:W-:-:S03]  /*1ef0*/  IMAD.SHL.U32 R14, R68, 0x8, RZ ;  /* 0x00000008440e7824 */ /* 0x000fc600078e00ff */
[----:B------:R-:W-:Y:S01]  /*1f00*/  LEA.HI.X R7, R20, R71, R7, 0x1, P4 ;  /* 0x0000004714077211 */ /* 0x000fe200020f0c07 */
[----:B--2---:R-:W-:-:S05]  /*1f10*/  HADD2.F32 R9, -RZ, R5.H0_H0 ;  /* 0x20000005ff097230 */ /* 0x004fca0000004100 */
[----:B------:R-:W-:-:S04]  /*1f20*/  FMUL R9, R9, R56 ;  /* 0x0000003809097220 */ /* 0x000fc80000400000 */
[----:B------:R-:W-:Y:S01]  /*1f30*/  FFMA R24, R24, R23, R9 ;  /* 0x0000001718187223 */ /* 0x000fe20000000009 */
[----:B------:R-:W-:Y:S02]  /*1f40*/  LEA.HI.X R9, R58, UR5, R75, 0x1, P0 ;  /* 0x000000053a097c11 */ /* 0x000fe400080f0c4b */
[----:B------:R-:W-:Y:S02]  /*1f50*/  ISETP.GT.AND P0, PT, R4, 0x1, PT ;  /* 0x000000010400780c */ /* 0x000fe40003f04270 */
[----:B------:R-:W-:Y:S02]  /*1f60*/  F2FP.F16.F32.PACK_AB R24, RZ, R24 ;  /* 0x00000018ff18723e */ /* 0x000fe400000000ff */
[----:B------:R-:W-:-:S03]  /*1f70*/  ISETP.GT.AND P3, PT, R3, RZ, P0 ;  /* 0x000000ff0300720c */ /* 0x000fc60000764270 */
[----:B------:R0:W-:Y:S10]  /*1f80*/  @P1 STG.E.U16 desc[UR36][R8.64], R24 ;  /* 0x0000001808001986 */ /* 0x0001f4000c101524 */
[----:B------:R-:W-:Y:S05]  /*1f90*/  @!P3 BRA `(.L_x_32) ;  /* 0x000000000004b947 */ /* 0x000fea0003800000 */
[----:B------:R1:W5:Y:S02]  /*1fa0*/  LDG.E.LTC128B.U16 R5, desc[UR36][R6.64+0x2] ;  /* 0x0000022406057981 */ /* 0x000364000c1e1520 */
.L_x_32:
[----:B------:R-:W-:Y:S05]  /*1fb0*/  BSYNC B1 ;  /* 0x0000000000017941 */ /* 0x000fea0003800000 */
.L_x_31:
[----:B-----5:R-:W-:Y:S01]  /*1fc0*/  HADD2.F32 R59, -RZ, R5.H0_H0 ;  /* 0x20000005ff3b7230 */ /* 0x020fe20000004100 */
[----:B------:R-:W-:Y:S01]  /*1fd0*/  ISETP.GT.AND P2, PT, R3, 0x8, P2 ;  /* 0x000000080300780c */ /* 0x000fe20001744270 */
[----:B------:R-:W-:Y:S01]  /*1fe0*/  IMAD.WIDE.U32 R20, R73, R68, R14 ;  /* 0x0000004449147225 */ /* 0x000fe200078e000e */
[----:B0-----:R-:W-:-:S03]  /*1ff0*/  PRMT R24, R5, 0x7610, R24 ;  /* 0x0000761005187816 */ /* 0x001fc60000000018 */
[----:B------:R-:W-:Y:S01]  /*2000*/  FMUL R12, R59, R56 ;  /* 0x000000383b0c7220 */ /* 0x000fe20000400000 */
[----:B------:R-:W-:Y:S01]  /*2010*/  IMAD.IADD R65, R65, 0x1, R21 ;  /* 0x0000000141417824 */ /* 0x000fe200078e0215 */
[----:B------:R-:W-:Y:S02]  /*2020*/  IADD3 R60, P1, R60, R20, RZ ;  /* 0x000000143c3c7210 */ /* 0x000fe40007f3e0ff */
[----:B------:R-:W-:-:S03]  /*2030*/  FFMA R12, R25, R23, R12 ;  /* 0x00000017190c7223 */ /* 0x000fc6000000000c */
[----:B------:R-:W-:Y:S01]  /*2040*/  IMAD.X R13, R65, 0x1, R13, P1 ;  /* 0x00000001410d7824 */ /* 0x000fe200008e060d */
[C---:B------:R-:W-:Y:S02]  /*2050*/  LEA R14, P1, R60.reuse, R70, 0x1 ;  /* 0x000000463c0e7211 */ /* 0x040fe400078208ff */
[----:B------:R-:W-:Y:S02]  /*2060*/  F2FP.F16.F32.PACK_AB R12, RZ, R12 ;  /* 0x0000000cff0c723e */ /* 0x000fe400000000ff */
[----:B------:R-:W-:Y:S02]  /*2070*/  LEA.HI.X R15, R60, R71, R13, 0x1, P1 ;  /* 0x000000473c0f7211 */ /* 0x000fe400008f0c0d */
[----:B------:R-:W-:-:S05]  /*2080*/  PRMT R21, R12, 0x7610, R21 ;  /* 0x000076100c157816 */ /* 0x000fca0000000015 */
[----:B------:R0:W-:Y:S04]  /*2090*/  @P3 STG.E.U16 desc[UR36][R8.64+0x2], R21 ;  /* 0x0000021508003986 */ /* 0x0001e8000c101524 */
[----:B------:R-:W2:Y:S01]  /*20a0*/  @P2 LDG.E.LTC128B.U16 R24, desc[UR36][R14.64] ;  /* 0x000000240e182981 */ /* 0x000ea2000c1e1520 */
[----:B------:R-:W-:Y:S01]  /*20b0*/  IADD3 R20, P1, R10, R20, RZ ;  /* 0x000000140a147210 */ /* 0x000fe20007f3e0ff */
[----:B------:R-:W-:Y:S01]  /*20c0*/  BSSY B1, `(.L_x_33) ;  /* 0x0000011000017945 */ /* 0x000fe20003800000 */
[C---:B------:R-:W-:Y:S02]  /*20d0*/  SHF.L.U64.HI R13, R66.reuse, 0x4, R67 ;  /* 0x00000004420d7819 */ /* 0x040fe40000010243 */
[----:B------:R-:W-:Y:S01]  /*20e0*/  ISETP.GT.AND P0, PT, R3, 0x8, P0 ;  /* 0x000000080300780c */ /* 0x000fe20000704270 */
[----:B0-----:R-:W-:Y:S01]  /*20f0*/  IMAD.X R21, R11, 0x1, R65, P1 ;  /* 0x000000010b157824 */ /* 0x001fe200008e0641 */
[----:B------:R-:W-:Y:S01]  /*2100*/  LEA R12, P1, R66, R8, 0x4 ;  /* 0x00000008420c7211 */ /* 0x000fe200078220ff */
[----:B------:R-:W-:-:S04]  /*2110*/  IMAD.WIDE.U32 R20, R57, R64, R20 ;  /* 0x0000004039147225 */ /* 0x000fc800078e0014 */
[----:B------:R-:W-:Y:S01]  /*2120*/  IMAD.X R13, R13, 0x1, R9, P1 ;  /* 0x000000010d0d7824 */ /* 0x000fe200008e0609 */
[----:B------:R-:W-:Y:S01]  /*2130*/  LEA R10, P3, R20, R70, 0x1 ;  /* 0x00000046140a7211 */ /* 0x000fe200078608ff */
[----:B------:R-:W-:-:S05]  /*2140*/  IMAD.IADD R11, R63, 0x1, R21 ;  /* 0x000000013f0b7824 */ /* 0x000fca00078e0215 */
[----:B------:R-:W-:Y:S01]  /*2150*/  LEA.HI.X R11, R20, R71, R11, 0x1, P3 ;  /* 0x00000047140b7211 */ /* 0x000fe200018f0c0b */
[----:B--2---:R-:W-:-:S05]  /*2160*/  HADD2.F32 R5, -RZ, R24.H0_H0 ;  /* 0x20000018ff057230 */ /* 0x004fca0000004100 */
[----:B------:R-:W-:-:S04]  /*2170*/  FMUL R5, R5, R56 ;  /* 0x0000003805057220 */ /* 0x000fc80000400000 */
[----:B------:R-:W-:-:S05]  /*2180*/  FFMA R5, R26, R23, R5 ;  /* 0x000000171a057223 */ /* 0x000fca0000000005 */
[----:B------:R-:W-:-:S05]  /*2190*/  F2FP.F16.F32.PACK_AB R5, RZ, R5 ;  /* 0x00000005ff05723e */ /* 0x000fca00000000ff */
[----:B------:R0:W-:Y:S01]  /*21a0*/  @P2 STG.E.U16 desc[UR36][R12.64], R5 ;  /* 0x000000050c002986 */ /* 0x0001e2000c101524 */
[----:B------:R-:W-:Y:S05]  /*21b0*/  @!P0 BRA `(.L_x_34) ;  /* 0x0000000000048947 */ /* 0x000fea0003800000 */
[----:B------:R2:W5:Y:S02]  /*21c0*/  LDG.E.LTC128B.U16 R24, desc[UR36][R10.64+0x2] ;  /* 0x000002240a187981 */ /* 0x000564000c1e1520 */
.L_x_34:
[----:B------:R-:W-:Y:S05]  /*21d0*/  BSYNC B1 ;  /* 0x0000000000017941 */ /* 0x000fea0003800000 */
.L_x_33:
[----:B0----5:R-:W-:Y:S01]  /*21e0*/  HADD2.F32 R5, -RZ, R24.H0_H0 ;  /* 0x20000018ff057230 */ /* 0x021fe20000004100 */
[----:B------:R-:W-:Y:S01]  /*21f0*/  ISETP.GT.AND P1, PT, R4, 0x8, PT ;  /* 0x000000080400780c */ /* 0x000fe20003f24270 */
[----:B------:R-:W-:Y:S03]  /*2200*/  BSSY B1, `(.L_x_35) ;  /* 0x0000008000017945 */ /* 0x000fe60003800000 */
[----:B------:R-:W-:Y:S01]  /*2210*/  FMUL R14, R5, R56 ;  /* 0x00000038050e7220 */ /* 0x000fe20000400000 */
[----:B------:R-:W-:-:S03]  /*2220*/  ISETP.GT.AND P2, PT, R3, RZ, P1 ;  /* 0x000000ff0300720c */ /* 0x000fc60000f44270 */
[----:B------:R-:W-:-:S05]  /*2230*/  FFMA R14, R27, R23, R14 ;  /* 0x000000171b0e7223 */ /* 0x000fca000000000e */
[----:B------:R-:W-:-:S05]  /*2240*/  F2FP.F16.F32.PACK_AB R14, RZ, R14 ;  /* 0x0000000eff0e723e */ /* 0x000fca00000000ff */
[----:B------:R0:W-:Y:S01]  /*2250*/  @P0 STG.E.U16 desc[UR36][R12.64+0x2], R14 ;  /* 0x0000020e0c000986 */ /* 0x0001e2000c101524 */
[----:B------:R-:W-:Y:S05]  /*2260*/  @!P2 BRA `(.L_x_36) ;  /* 0x000000000004a947 */ /* 0x000fea0003800000 */
[----:B------:R3:W5:Y:S02]  /*2270*/  LDG.E.LTC128B.U16 R24, desc[UR36][R6.64+0x10] ;  /* 0x0000102406187981 */ /* 0x000764000c1e1520 */
.L_x_36:
[----:B------:R-:W-:Y:S05]  /*2280*/  BSYNC B1 ;  /* 0x0000000000017941 */ /* 0x000fea0003800000 */
.L_x_35:
[----:B-----5:R-:W-:Y:S01]  /*2290*/  HADD2.F32 R5, -RZ, R24.H0_H0 ;  /* 0x20000018ff057230 */ /* 0x020fe20000004100 */
        /* <DEDUP_REMOVED lines=9> */
.L_x_38:
[----:B------:R-:W-:Y:S05]  /*2330*/  BSYNC B1 ;  /* 0x0000000000017941 */ /* 0x000fea0003800000 */
.L_x_37:
[----:B----45:R-:W-:Y:S01]  /*2340*/  HADD2.F32 R5, -RZ, R24.H0_H0 ;  /* 0x20000018ff057230 */ /* 0x030fe20000004100 */
[----:B------:R-:W-:Y:S01]  /*2350*/  ISETP.GT.AND P1, PT, R3, 0x8, P1 ;  /* 0x000000080300780c */ /* 0x000fe20000f24270 */
[----:B------:R-:W-:Y:S03]  /*2360*/  BSSY B1, `(.L_x_39) ;  /* 0x0000007000017945 */ /* 0x000fe60003800000 */
[----:B0-----:R-:W-:-:S04]  /*2370*/  FMUL R14, R5, R56 ;  /* 0x00000038050e7220 */ /* 0x001fc80000400000 */
[----:B------:R-:W-:-:S05]  /*2380*/  FFMA R14, R29, R23, R14 ;  /* 0x000000171d0e7223 */ /* 0x000fca000000000e */
[----:B------:R-:W-:-:S05]  /*2390*/  F2FP.F16.F32.PACK_AB R14, RZ, R14 ;  /* 0x0000000eff0e723e */ /* 0x000fca00000000ff */
[----:B------:R0:W-:Y:S01]  /*23a0*/  @P3 STG.E.U16 desc[UR36][R8.64+0x12], R14 ;  /* 0x0000120e08003986 */ /* 0x0001e2000c101524 */
[----:B------:R-:W-:Y:S05]  /*23b0*/  @!P1 BRA `(.L_x_40) ;  /* 0x0000000000049947 */ /* 0x000fea0003800000 */
[----:B------:R4:W5:Y:S02]  /*23c0*/  LDG.E.LTC128B.U16 R24, desc[UR36][R10.64+0x10] ;  /* 0x000010240a187981 */ /* 0x000964000c1e1520 */
.L_x_40:
[----:B------:R-:W-:Y:S05]  /*23d0*/  BSYNC B1 ;  /* 0x0000000000017941 */ /* 0x000fea0003800000 */
.L_x_39:
[----:B-----5:R-:W-:Y:S01]  /*23e0*/  HADD2.F32 R5, -RZ, R24.H0_H0 ;  /* 0x20000018ff057230 */ /* 0x020fe20000004100 */
[----:B------:R-:W-:Y:S01]  /*23f0*/  ISETP.GT.AND P0, PT, R3, 0x8, P0 ;  /* 0x000000080300780c */ /* 0x000fe20000704270 */
[----:B------:R-:W-:Y:S03]  /*2400*/  BSSY B1, `(.L_x_41) ;  /* 0x0000007000017945 */ /* 0x000fe60003800000 */
[----:B------:R-:W-:-:S04]  /*2410*/  FMUL R5, R5, R56 ;  /* 0x0000003805057220 */ /* 0x000fc80000400000 */
[----:B------:R-:W-:-:S05]  /*2420*/  FFMA R5, R30, R23, R5 ;  /* 0x000000171e057223 */ /* 0x000fca0000000005 */
[----:B------:R-:W-:-:S05]  /*2430*/  F2FP.F16.F32.PACK_AB R5, RZ, R5 ;  /* 0x00000005ff05723e */ /* 0x000fca00000000ff */
[----:B------:R0:W-:Y:S01]  /*2440*/  @P1 STG.E.U16 desc[UR36][R12.64+0x10], R5 ;  /* 0x000010050c001986 */ /* 0x0001e2000c101524 */
[----:B------:R-:W-:Y:S05]  /*2450*/  @!P0 BRA `(.L_x_42) ;  /* 0x0000000000048947 */ /* 0x000fea0003800000 */
[----:B------:R0:W5:Y:S02]  /*2460*/  LDG.E.LTC128B.U16 R24, desc[UR36][R10.64+0x12] ;  /* 0x000012240a187981 */ /* 0x000164000c1e1520 */
.L_x_42:
[----:B------:R-:W-:Y:S05]  /*2470*/  BSYNC B1 ;  /* 0x0000000000017941 */ /* 0x000fea0003800000 */
.L_x_41:
        /* <DEDUP_REMOVED lines=10> */
.L_x_44:
[----:B------:R-:W-:Y:S05]  /*2520*/  BSYNC B1 ;  /* 0x0000000000017941 */ /* 0x000fea0003800000 */
.L_x_43:
        /* <DEDUP_REMOVED lines=10> */
.L_x_46:
[----:B------:R-:W-:Y:S05]  /*25d0*/  BSYNC B1 ;  /* 0x0000000000017941 */ /* 0x000fea0003800000 */
.L_x_45:
[----:B0----5:R-:W-:Y:S01]  /*25e0*/  HADD2.F32 R5, -RZ, R24.H0_H0 ;  /* 0x20000018ff057230 */ /* 0x021fe20000004100 */
        /* <DEDUP_REMOVED lines=8> */
.L_x_48:
[----:B------:R-:W-:Y:S05]  /*2670*/  BSYNC B1 ;  /* 0x0000000000017941 */ /* 0x000fea0003800000 */
.L_x_47:
        /* <DEDUP_REMOVED lines=9> */
.L_x_50:
[----:B------:R-:W-:Y:S05]  /*2710*/  BSYNC B1 ;  /* 0x0000000000017941 */ /* 0x000fea0003800000 */
.L_x_49:
        /* <DEDUP_REMOVED lines=10> */
.L_x_52:
[----:B------:R-:W-:Y:S05]  /*27c0*/  BSYNC B1 ;  /* 0x0000000000017941 */ /* 0x000fea0003800000 */
.L_x_51:
        /* <DEDUP_REMOVED lines=10> */
.L_x_54:
[----:B------:R-:W-:Y:S05]  /*2870*/  BSYNC B1 ;  /* 0x0000000000017941 */ /* 0x000fea0003800000 */
.L_x_53:
        /* <DEDUP_REMOVED lines=9> */
.L_x_56:
[----:B------:R-:W-:Y:S05]  /*2910*/  BSYNC B1 ;  /* 0x0000000000017941 */ /* 0x000fea0003800000 */
.L_x_55:
        /* <DEDUP_REMOVED lines=9> */
.L_x_58:
[----:B------:R-:W-:Y:S05]  /*29b0*/  BSYNC B1 ;  /* 0x0000000000017941 */ /* 0x000fea0003800000 */
.L_x_57:
        /* <DEDUP_REMOVED lines=10> */
.L_x_60:
[----:B------:R-:W-:Y:S05]  /*2a60*/  BSYNC B1 ;  /* 0x0000000000017941 */ /* 0x000fea0003800000 */
.L_x_59:
        /* <DEDUP_REMOVED lines=10> */
.L_x_62:
[----:B------:R-:W-:Y:S05]  /*2b10*/  BSYNC B1 ;  /* 0x0000000000017941 */ /* 0x000fea0003800000 */
.L_x_61:
        /* <DEDUP_REMOVED lines=9> */
.L_x_64:
[----:B------:R-:W-:Y:S05]  /*2bb0*/  BSYNC B1 ;  /* 0x0000000000017941 */ /* 0x000fea0003800000 */
.L_x_63:
        /* <DEDUP_REMOVED lines=9> */
.L_x_66:
[----:B------:R-:W-:Y:S05]  /*2c50*/  BSYNC B1 ;  /* 0x0000000000017941 */ /* 0x000fea0003800000 */
.L_x_65:
        /* <DEDUP_REMOVED lines=10> */
.L_x_68:
[----:B------:R-:W-:Y:S05]  /*2d00*/  BSYNC B1 ;  /* 0x0000000000017941 */ /* 0x000fea0003800000 */
.L_x_67:
        /* <DEDUP_REMOVED lines=10> */
.L_x_70:
[----:B------:R-:W-:Y:S05]  /*2db0*/  BSYNC B1 ;  /* 0x0000000000017941 */ /* 0x000fea0003800000 */
.L_x_69:
        /* <DEDUP_REMOVED lines=9> */
.L_x_72:
[----:B------:R-:W-:Y:S05]  /*2e50*/  BSYNC B1 ;  /* 0x0000000000017941 */ /* 0x000fea0003800000 */
.L_x_71:
        /* <DEDUP_REMOVED lines=9> */
.L_x_74:
[----:B------:R-:W-:Y:S05]  /*2ef0*/  BSYNC B1 ;  /* 0x0000000000017941 */ /* 0x000fea0003800000 */
.L_x_73:
        /* <DEDUP_REMOVED lines=10> */
.L_x_76:
[----:B------:R-:W-:Y:S05]  /*2fa0*/  BSYNC B1 ;  /* 0x0000000000017941 */ /* 0x000fea0003800000 */
.L_x_75:
        /* <DEDUP_REMOVED lines=10> */
.L_x_78:
[----:B------:R-:W-:Y:S05]  /*3050*/  BSYNC B1 ;  /* 0x0000000000017941 */ /* 0x000fea0003800000 */
.L_x_77:
        /* <DEDUP_REMOVED lines=9> */
.L_x_80:
[----:B------:R-:W-:Y:S05]  /*30f0*/  BSYNC B1 ;  /* 0x0000000000017941 */ /* 0x000fea0003800000 */
.L_x_79:
        /* <DEDUP_REMOVED lines=9> */
.L_x_82:
[----:B------:R-:W-:Y:S05]  /*3190*/  BSYNC B1 ;  /* 0x0000000000017941 */ /* 0x000fea0003800000 */
.L_x_81:
        /* <DEDUP_REMOVED lines=10> */
.L_x_84:
[----:B------:R-:W-:Y:S05]  /*3240*/  BSYNC B1 ;  /* 0x0000000000017941 */ /* 0x000fea0003800000 */
.L_x_83:
[----:B-----5:R-:W-:Y:S01]  /*3250*/  HADD2.F32 R5, -RZ, R24.H0_H0 ;  /* 0x20000018ff057230 */ /* 0x020fe20000004100 */
[----:B------:R-:W-:Y:S01]  /*3260*/  ISETP.GT.AND P0, PT, R4, 0x39, PT ;  /* 0x000000390400780c */ /* 0x000fe20003f04270 */
[----:B------:R-:W-:Y:S01]  /*3270*/  @P2 IMAD.MOV.U32 R4, RZ, RZ, R8 ;  /* 0x000000ffff042224 */ /* 0x000fe200078e0008 */
[----:B------:R-:W-:Y:S02]  /*3280*/  BSSY B1, `(.L_x_85) ;  /* 0x000000a000017945 */ /* 0x000fe40003800000 */
[----:B------:R-:W-:Y:S01]  /*3290*/  FMUL R5, R5, R56 ;  /* 0x0000003805057220 */ /* 0x000fe20000400000 */
[----:B------:R-:W-:-:S03]  /*32a0*/  ISETP.GT.AND P3, PT, R3, RZ, P0 ;  /* 0x000000ff0300720c */ /* 0x000fc60000764270 */
[----:B------:R-:W-:-:S05]  /*32b0*/  FFMA R5, R52, R23, R5 ;  /* 0x0000001734057223 */ /* 0x000fca0000000005 */
[----:B------:R-:W-:-:S04]  /*32c0*/  F2FP.F16.F32.PACK_AB R5, RZ, R5 ;  /* 0x00000005ff05723e */ /* 0x000fc800000000ff */
[----:B0-----:R-:W-:Y:S01]  /*32d0*/  PRMT R14, R5, 0x7610, R14 ;  /* 0x00007610050e7816 */ /* 0x001fe2000000000e */
[----:B------:R-:W-:-:S05]  /*32e0*/  @P2 IMAD.MOV.U32 R5, RZ, RZ, R9 ;  /* 0x000000ffff052224 */ /* 0x000fca00078e0009 */
[----:B------:R0:W-:Y:S01]  /*32f0*/  @P2 STG.E.U16 desc[UR36][R4.64+0x70], R14 ;  /* 0x0000700e04002986 */ /* 0x0001e2000c101524 */
[----:B------:R-:W-:Y:S05]  /*3300*/  @!P3 BRA `(.L_x_86) ;  /* 0x000000000004b947 */ /* 0x000fea0003800000 */
[----:B------:R0:W5:Y:S02]  /*3310*/  LDG.E.LTC128B.U16 R24, desc[UR36][R6.64+0x72] ;  /* 0x0000722406187981 */ /* 0x000164000c1e1520 */
.L_x_86:
[----:B------:R-:W-:Y:S05]  /*3320*/  BSYNC B1 ;  /* 0x0000000000017941 */ /* 0x000fea0003800000 */
.L_x_85:
        /* <DEDUP_REMOVED lines=9> */
.L_x_88:
[----:B------:R-:W-:Y:S05]  /*33c0*/  BSYNC B1 ;  /* 0x0000000000017941 */ /* 0x000fea0003800000 */
.L_x_87:
[----:B-----5:R-:W-:Y:S01]  /*33d0*/  HADD2.F32 R5, -RZ, R24.H0_H0 ;  /* 0x20000018ff057230 */ /* 0x020fe20000004100 */
[----:B------:R-:W-:Y:S01]  /*33e0*/  ISETP.GT.AND P0, PT, R3, 0x8, P0 ;  /* 0x000000080300780c */ /* 0x000fe20000704270 */
[----:B0-----:R-:W-:Y:S01]  /*33f0*/  @P1 IMAD.MOV.U32 R4, RZ, RZ, R12 ;  /* 0x000000ffff041224 */ /* 0x001fe200078e000c */
[----:B------:R-:W-:Y:S02]  /*3400*/  BSSY B1, `(.L_x_89) ;  /* 0x0000009000017945 */ /* 0x000fe40003800000 */
[----:B------:R-:W-:-:S04]  /*3410*/  FMUL R5, R5, R56 ;  /* 0x0000003805057220 */ /* 0x000fc80000400000 */
[----:B------:R-:W-:-:S05]  /*3420*/  FFMA R5, R54, R23, R5 ;  /* 0x0000001736057223 */ /* 0x000fca0000000005 */
[----:B------:R-:W-:-:S04]  /*3430*/  F2FP.F16.F32.PACK_AB R5, RZ, R5 ;  /* 0x00000005ff05723e */ /* 0x000fc800000000ff */
[----:B-1-3--:R-:W-:Y:S01]  /*3440*/  PRMT R6, R5, 0x7610, R6 ;  /* 0x0000761005067816 */ /* 0x00afe20000000006 */
[----:B------:R-:W-:-:S05]  /*3450*/  @P1 IMAD.MOV.U32 R5, RZ, RZ, R13 ;  /* 0x000000ffff051224 */ /* 0x000fca00078e000d */
[----:B------:R0:W-:Y:S01]  /*3460*/  @P1 STG.E.U16 desc[UR36][R4.64+0x70], R6 ;  /* 0x0000700604001986 */ /* 0x0001e2000c101524 */
[----:B------:R-:W-:Y:S05]  /*3470*/  @!P0 BRA `(.L_x_90) ;  /* 0x0000000000048947 */ /* 0x000fea0003800000 */
[----:B------:R1:W5:Y:S02]  /*3480*/  LDG.E.LTC128B.U16 R24, desc[UR36][R10.64+0x72] ;  /* 0x000072240a187981 */ /* 0x000364000c1e1520 */
.L_x_90:
[----:B------:R-:W-:Y:S05]  /*3490*/  BSYNC B1 ;  /* 0x0000000000017941 */ /* 0x000fea0003800000 */
.L_x_89:
[----:B------:R-:W-:Y:S05]  /*34a0*/  @!P0 BRA `(.L_x_91) ;  /* 0x0000000800a88947 */ /* 0x000fea0003800000 */
[----:B-----5:R-:W-:-:S05]  /*34b0*/  HADD2.F32 R3, -RZ, R24.H0_H0 ;  /* 0x20000018ff037230 */ /* 0x020fca0000004100 */
[----:B0-----:R-:W-:-:S04]  /*34c0*/  FMUL R4, R3, R56 ;  /* 0x0000003803047220 */ /* 0x001fc80000400000 */
[----:B------:R-:W-:-:S05]  /*34d0*/  FFMA R4, R55, R23, R4 ;  /* 0x0000001737047223 */ /* 0x000fca0000000004 */
[----:B------:R-:W-:-:S05]  /*34e0*/  F2FP.F16.F32.PACK_AB R4, RZ, R4 ;  /* 0x00000004ff04723e */ /* 0x000fca00000000ff */
[----:B------:R3:W-:Y:S01]  /*34f0*/  STG.E.U16 desc[UR36][R12.64+0x72], R4 ;  /* 0x000072040c007986 */ /* 0x0007e2000c101524 */
[----:B------:R-:W-:Y:S05]  /*3500*/  BRA `(.L_x_91) ;  /* 0x0000000800907947 */ /* 0x000fea0003800000 */
.L_x_30:
[----:B------:R-:W-:Y:S01]  /*3510*/  ISETP.GT.AND P0, PT, R4, 0x1, PT ;  /* 0x000000010400780c */ /* 0x000fe20003f04270 */
[----:B------:R-:W-:Y:S01]  /*3520*/  ULDC.64 UR4, c[0x0][0x5c0] ;  /* 0x0001700000047ab9 */ /* 0x000fe20000000a00 */
[-C--:B------:R-:W-:Y:S01]  /*3530*/  FMUL R24, R24, R23.reuse ;  /* 0x0000001718187220 */ /* 0x080fe20000400000 */
[-C--:B------:R-:W-:Y:S01]  /*3540*/  FMUL R25, R25, R23.reuse ;  /* 0x0000001719197220 */ /* 0x080fe20000400000 */
[----:B------:R-:W-:Y:S01]  /*3550*/  ISETP.GT.AND P3, PT, R3, RZ, P0 ;  /* 0x000000ff0300720c */ /* 0x000fe20000764270 */
[-C--:B------:R-:W-:Y:S01]  /*3560*/  FMUL R26, R26, R23.reuse ;  /* 0x000000171a1a7220 */ /* 0x080fe20000400000 */
[----:B------:R-:W-:Y:S01]  /*3570*/  LEA R6, P4, R58, UR4, 0x1 ;  /* 0x000000043a067c11 */ /* 0x000fe2000f8808ff */
[-C--:B------:R-:W-:Y:S01]  /*3580*/  FMUL R27, R27, R23.reuse ;  /* 0x000000171b1b7220 */ /* 0x080fe20000400000 */
[----:B------:R-:W-:Y:S01]  /*3590*/  F2FP.F16.F32.PACK_AB R24, RZ, R24 ;  /* 0x00000018ff18723e */ /* 0x000fe200000000ff */
[-C--:B------:R-:W-:Y:S01]  /*35a0*/  FMUL R28, R28, R23.reuse ;  /* 0x000000171c1c7220 */ /* 0x080fe20000400000 */
[----:B------:R-:W-:Y:S01]  /*35b0*/  LEA.HI.X R7, R58, UR5, R75, 0x1, P4 ;  /* 0x000000053a077c11 */ /* 0x000fe2000a0f0c4b */
[----:B------:R-:W-:Y:S01]  /*35c0*/  FMUL R29, R29, R23 ;  /* 0x000000171d1d7220 */ /* 0x000fe20000400000 */
[----:B------:R-:W-:Y:S01]  /*35d0*/  F2FP.F16.F32.PACK_AB R25, RZ, R25 ;  /* 0x00000019ff19723e */ /* 0x000fe200000000ff */
[-C--:B------:R-:W-:Y:S01]  /*35e0*/  FMUL R30, R30, R23.reuse ;  /* 0x000000171e1e7220 */ /* 0x080fe20000400000 */
[----:B------:R-:W-:Y:S01]  /*35f0*/  SHF.L.U64.HI R67, R66, 0x4, R67 ;  /* 0x0000000442437819 */ /* 0x000fe20000010243 */
[----:B------:R-:W-:Y:S01]  /*3600*/  @P1 STG.E.U16 desc[UR36][R6.64], R24 ;  /* 0x0000001806001986 */ /* 0x000fe2000c101524 */
[----:B------:R-:W-:Y:S01]  /*3610*/  ISETP.GT.AND P1, PT, R4, 0x8, PT ;  /* 0x000000080400780c */ /* 0x000fe20003f24270 */
[-C--:B------:R-:W-:Y:S01]  /*3620*/  FMUL R31, R31, R23.reuse ;  /* 0x000000171f1f7220 */ /* 0x080fe20000400000 */
[C---:B------:R-:W-:Y:S01]  /*3630*/  ISETP.GT.AND P4, PT, R3.reuse, 0x8, P0 ;  /* 0x000000080300780c */ /* 0x040fe20000784270 */
[----:B------:R-:W-:Y:S01]  /*3640*/  @P3 STG.E.U16 desc[UR36][R6.64+0x2], R25 ;  /* 0x0000021906003986 */ /* 0x000fe2000c101524 */
[----:B------:R-:W-:Y:S01]  /*3650*/  LEA R8, P3, R66, R6, 0x4 ;  /* 0x0000000642087211 */ /* 0x000fe200078620ff */
[-C--:B------:R-:W-:Y:S01]  /*3660*/  FMUL R32, R32, R23.reuse ;  /* 0x0000001720207220 */ /* 0x080fe20000400000 */
[----:B------:R-:W-:Y:S01]  /*3670*/  ISETP.GT.AND P2, PT, R3, 0x8, P2 ;  /* 0x000000080300780c */ /* 0x000fe20001744270 */
[-C--:B------:R-:W-:Y:S01]  /*3680*/  FMUL R33, R33, R23.reuse ;  /* 0x0000001721217220 */ /* 0x080fe20000400000 */
[----:B------:R-:W-:Y:S01]  /*3690*/  ISETP.GT.AND P0, PT, R4, 0x9, PT ;  /* 0x000000090400780c */ /* 0x000fe20003f04270 */
[----:B------:R-:W-:Y:S01]  /*36a0*/  IMAD.X R9, R67, 0x1, R7, P3 ;  /* 0x0000000143097824 */ /* 0x000fe200018e0607 */
[C---:B------:R-:W-:Y:S01]  /*36b0*/  ISETP.GT.AND P5, PT, R3.reuse, RZ, P1 ;  /* 0x000000ff0300720c */ /* 0x040fe20000fa4270 */
[-C--:B------:R-:W-:Y:S01]  /*36c0*/  FMUL R34, R34, R23.reuse ;  /* 0x0000001722227220 */ /* 0x080fe20000400000 */
[----:B------:R-:W-:Y:S01]  /*36d0*/  ISETP.GT.AND P3, PT, R3, RZ, P0 ;  /* 0x000000ff0300720c */ /* 0x000fe20000764270 */
[-C--:B------:R-:W-:Y:S01]  /*36e0*/  FMUL R35, R35, R23.reuse ;  /* 0x0000001723237220 */ /* 0x080fe20000400000 */
[----:B------:R-:W-:Y:S01]  /*36f0*/  F2FP.F16.F32.PACK_AB R26, RZ, R26 ;  /* 0x0000001aff1a723e */ /* 0x000fe200000000ff */
[----:B------:R-:W-:Y:S01]  /*3700*/  FMUL R36, R36, R23 ;  /* 0x0000001724247220 */ /* 0x000fe20000400000 */
[----:B------:R-:W-:Y:S01]  /*3710*/  F2FP.F16.F32.PACK_AB R27, RZ, R27 ;  /* 0x0000001bff1b723e */ /* 0x000fe200000000ff */
[----:B------:R-:W-:Y:S01]  /*3720*/  FMUL R37, R37, R23 ;  /* 0x0000001725257220 */ /* 0x000fe20000400000 */
[----:B------:R-:W-:Y:S01]  /*3730*/  F2FP.F16.F32.PACK_AB R28, RZ, R28 ;  /* 0x0000001cff1c723e */ /* 0x000fe200000000ff */
[----:B------:R-:W-:Y:S01]  /*3740*/  @P2 STG.E.U16 desc[UR36][R8.64], R26 ;  /* 0x0000001a08002986 */ /* 0x000fe2000c101524 */
[----:B------:R-:W-:Y:S01]  /*3750*/  F2FP.F16.F32.PACK_AB R29, RZ, R29 ;  /* 0x0000001dff1d723e */ /* 0x000fe200000000ff */
[-C--:B------:R-:W-:Y:S01]  /*3760*/  FMUL R38, R38, R23.reuse ;  /* 0x0000001726267220 */ /* 0x080fe20000400000 */
[----:B------:R-:W-:Y:S01]  /*3770*/  ISETP.GT.AND P2, PT, R3, 0x8, P1 ;  /* 0x000000080300780c */ /* 0x000fe20000f44270 */
[----:B------:R-:W-:Y:S01]  /*3780*/  @P4 STG.E.U16 desc[UR36][R8.64+0x2], R27 ;  /* 0x0000021b08004986 */ /* 0x000fe2000c101524 */
[----:B------:R-:W-:Y:S01]  /*3790*/  ISETP.GT.AND P1, PT, R4, 0x10, PT ;  /* 0x000000100400780c */ /* 0x000fe20003f24270 */
[-C--:B------:R-:W-:Y:S01]  /*37a0*/  FMUL R39, R39, R23.reuse ;  /* 0x0000001727277220 */ /* 0x080fe20000400000 */
[----:B------:R-:W-:Y:S01]  /*37b0*/  F2FP.F16.F32.PACK_AB R30, RZ, R30 ;  /* 0x0000001eff1e723e */ /* 0x000fe200000000ff */
[----:B------:R-:W-:Y:S01]  /*37c0*/  @P5 STG.E.U16 desc[UR36][R6.64+0x10], R28 ;  /* 0x0000101c06005986 */ /* 0x000fe2000c101524 */
[C---:B------:R-:W-:Y:S01]  /*37d0*/  ISETP.GT.AND P4, PT, R3.reuse, RZ, P1 ;  /* 0x000000ff0300720c */ /* 0x040fe20000f84270 */
[----:B------:R-:W-:Y:S01]  /*37e0*/  FMUL R40, R40, R23 ;  /* 0x0000001728287220 */ /* 0x000fe20000400000 */
[----:B------:R-:W-:Y:S01]  /*37f0*/  F2FP.F16.F32.PACK_AB R31, RZ, R31 ;  /* 0x0000001fff1f723e */ /* 0x000fe200000000ff */
[----:B------:R-:W-:Y:S01]  /*3800*/  @P3 STG.E.U16 desc[UR36][R6.64+0x12], R29 ;  /* 0x0000121d06003986 */ /* 0x000fe2000c101524 */
[----:B------:R-:W-:Y:S01]  /*3810*/  ISETP.GT.AND P3, PT, R3, 0x8, P0 ;  /* 0x000000080300780c */ /* 0x000fe20000764270 */
[-C--:B------:R-:W-:Y:S01]  /*3820*/  FMUL R41, R41, R23.reuse ;  /* 0x0000001729297220 */ /* 0x080fe20000400000 */
[----:B------:R-:W-:Y:S01]  /*3830*/  ISETP.GT.AND P0, PT, R4, 0x11, PT ;  /* 0x000000110400780c */ /* 0x000fe20003f04270 */
[----:B------:R-:W-:Y:S01]  /*3840*/  @P2 STG.E.U16 desc[UR36][R8.64+0x10], R30 ;  /* 0x0000101e08002986 */ /* 0x000fe2000c101524 */
[----:B------:R-:W-:Y:S01]  /*3850*/  F2FP.F16.F32.PACK_AB R32, RZ, R32 ;  /* 0x00000020ff20723e */ /* 0x000fe200000000ff */
[-C--:B------:R-:W-:Y:S01]  /*3860*/  FMUL R42, R42, R23.reuse ;  /* 0x000000172a2a7220 */ /* 0x080fe20000400000 */
[----:B------:R-:W-:Y:S01]  /*3870*/  ISETP.GT.AND P5, PT, R3, RZ, P0 ;  /* 0x000000ff0300720c */ /* 0x000fe200007a4270 */
[-C--:B------:R-:W-:Y:S01]  /*3880*/  FMUL R43, R43, R23.reuse ;  /* 0x000000172b2b7220 */ /* 0x080fe20000400000 */
[----:B------:R-:W-:Y:S01]  /*3890*/  ISETP.GT.AND P2, PT, R3, 0x8, P1 ;  /* 0x000000080300780c */ /* 0x000fe20000f44270 */
[-C--:B------:R-:W-:Y:S01]  /*38a0*/  FMUL R44, R44, R23.reuse ;  /* 0x000000172c2c7220 */ /* 0x080fe20000400000 */
[----:B------:R-:W-:Y:S01]  /*38b0*/  ISETP.GT.AND P1, PT, R4, 0x18, PT ;  /* 0x000000180400780c */ /* 0x000fe20003f24270 */
[----:B------:R-:W-:Y:S01]  /*38c0*/  FMUL R45, R45, R23 ;  /* 0x000000172d2d7220 */ /* 0x000fe20000400000 */
[----:B------:R-:W-:Y:S01]  /*38d0*/  F2FP.F16.F32.PACK_AB R33, RZ, R33 ;  /* 0x00000021ff21723e */ /* 0x000fe200000000ff */
[----:B------:R-:W-:Y:S01]  /*38e0*/  @P3 STG.E.U16 desc[UR36][R8.64+0x12], R31 ;  /* 0x0000121f08003986 */ /* 0x000fe2000c101524 */
[C---:B------:R-:W-:Y:S01]  /*38f0*/  ISETP.GT.AND P3, PT, R3.reuse, 0x8, P0 ;  /* 0x000000080300780c */ /* 0x040fe20000764270 */
[-C--:B------:R-:W-:Y:S01]  /*3900*/  FMUL R46, R46, R23.reuse ;  /* 0x000000172e2e7220 */ /* 0x080fe20000400000 */
[----:B------:R-:W-:Y:S01]  /*3910*/  ISETP.GT.AND P0, PT, R4, 0x19, PT ;  /* 0x000000190400780c */ /* 0x000fe20003f04270 */
[----:B------:R-:W-:Y:S01]  /*3920*/  @P4 STG.E.U16 desc[UR36][R6.64+0x20], R32 ;  /* 0x0000202006004986 */ /* 0x000fe2000c101524 */
[----:B------:R-:W-:Y:S01]  /*3930*/  ISETP.GT.AND P4, PT, R3, RZ, P1 ;  /* 0x000000ff0300720c */ /* 0x000fe20000f84270 */
[-C--:B------:R-:W-:Y:S01]  /*3940*/  FMUL R47, R47, R23.reuse ;  /* 0x000000172f2f7220 */ /* 0x080fe20000400000 */
[----:B------:R-:W-:Y:S01]  /*3950*/  F2FP.F16.F32.PACK_AB R34, RZ, R34 ;  /* 0x00000022ff22723e */ /* 0x000fe200000000ff */
[----:B------:R-:W-:Y:S01]  /*3960*/  @P5 STG.E.U16 desc[UR36][R6.64+0x22], R33 ;  /* 0x0000222106005986 */ /* 0x000fe2000c101524 */
[----:B------:R-:W-:Y:S01]  /*3970*/  ISETP.GT.AND P5, PT, R3, RZ, P0 ;  /* 0x000000ff0300720c */ /* 0x000fe200007a4270 */
[----:B------:R-:W-:Y:S01]  /*3980*/  FMUL R48, R48, R23 ;  /* 0x0000001730307220 */ /* 0x000fe20000400000 */
[----:B------:R-:W-:Y:S01]  /*3990*/  F2FP.F16.F32.PACK_AB R35, RZ, R35 ;  /* 0x00000023ff23723e */ /* 0x000fe200000000ff */
[----:B------:R-:W-:Y:S01]  /*39a0*/  @P2 STG.E.U16 desc[UR36][R8.64+0x20], R34 ;  /* 0x0000202208002986 */ /* 0x000fe2000c101524 */
[----:B------:R-:W-:Y:S01]  /*39b0*/  F2FP.F16.F32.PACK_AB R36, RZ, R36 ;  /* 0x00000024ff24723e */ /* 0x000fe200000000ff */
[-C--:B------:R-:W-:Y:S01]  /*39c0*/  FMUL R49, R49, R23.reuse ;  /* 0x0000001731317220 */ /* 0x080fe20000400000 */
[C---:B------:R-:W-:Y:S01]  /*39d0*/  ISETP.GT.AND P2, PT, R3.reuse, 0x8, P1 ;  /* 0x000000080300780c */ /* 0x040fe20000f44270 */
[----:B------:R-:W-:Y:S01]  /*39e0*/  @P3 STG.E.U16 desc[UR36][R8.64+0x22], R35 ;  /* 0x0000222308003986 */ /* 0x000fe2000c101524 */
[----:B------:R-:W-:Y:S01]  /*39f0*/  ISETP.GT.AND P1, PT, R4, 0x20, PT ;  /* 0x000000200400780c */ /* 0x000fe20003f24270 */
[----:B------:R-:W-:Y:S01]  /*3a00*/  FMUL R50, R50, R23 ;  /* 0x0000001732327220 */ /* 0x000fe20000400000 */
[----:B------:R-:W-:Y:S01]  /*3a10*/  F2FP.F16.F32.PACK_AB R37, RZ, R37 ;  /* 0x00000025ff25723e */ /* 0x000fe200000000ff */
[----:B------:R-:W-:Y:S01]  /*3a20*/  @P4 STG.E.U16 desc[UR36][R6.64+0x30], R36 ;  /* 0x0000302406004986 */ /* 0x000fe2000c101524 */
[----:B------:R-:W-:Y:S01]  /*3a30*/  ISETP.GT.AND P3, PT, R3, 0x8, P0 ;  /* 0x000000080300780c */ /* 0x000fe20000764270 */
[-C--:B------:R-:W-:Y:S01]  /*3a40*/  FMUL R51, R51, R23.reuse ;  /* 0x0000001733337220 */ /* 0x080fe20000400000 */
[----:B------:R-:W-:Y:S01]  /*3a50*/  ISETP.GT.AND P0, PT, R4, 0x21, PT ;  /* 0x000000210400780c */ /* 0x000fe20003f04270 */
[----:B------:R-:W-:Y:S01]  /*3a60*/  @P5 STG.E.U16 desc[UR36][R6.64+0x32], R37 ;  /* 0x0000322506005986 */ /* 0x000fe2000c101524 */
        /* <DEDUP_REMOVED lines=10> */
[----:B------:R-:W-:-:S02]  /*3b10*/  F2FP.F16.F32.PACK_AB R41, RZ, R41 ;  /* 0x00000029ff29723e */ /* 0x000fc400000000ff */
[C---:B------:R-:W-:Y:S01]  /*3b20*/  ISETP.GT.AND P1, PT, R3.reuse, 0x8, P1 ;  /* 0x000000080300780c */ /* 0x040fe20000f24270 */
[----:B------:R-:W-:Y:S01]  /*3b30*/  @P3 STG.E.U16 desc[UR36][R8.64+0x32], R39 ;  /* 0x0000322708003986 */ /* 0x000fe2000c101524 */
[C---:B------:R-:W-:Y:S02]  /*3b40*/  ISETP.GT.AND P2, PT, R3.reuse, 0x8, P0 ;  /* 0x000000080300780c */ /* 0x040fe40000744270 */
[C---:B------:R-:W-:Y:S01]  /*3b50*/  ISETP.GT.AND P0, PT, R4.reuse, 0x29, PT ;  /* 0x000000290400780c */ /* 0x040fe20003f04270 */
[----:B------:R-:W-:Y:S01]  /*3b60*/  @P4 STG.E.U16 desc[UR36][R6.64+0x40], R40 ;  /* 0x0000402806004986 */ /* 0x000fe2000c101524 */
[----:B------:R-:W-:Y:S02]  /*3b70*/  ISETP.GT.AND P4, PT, R4, 0x28, PT ;  /* 0x000000280400780c */ /* 0x000fe40003f84270 */
[----:B------:R-:W-:Y:S01]  /*3b80*/  F2FP.F16.F32.PACK_AB R42, RZ, R42 ;  /* 0x0000002aff2a723e */ /* 0x000fe200000000ff */
[----:B------:R-:W-:Y:S01]  /*3b90*/  @P5 STG.E.U16 desc[UR36][R6.64+0x42], R41 ;  /* 0x0000422906005986 */ /* 0x000fe2000c101524 */
[----:B------:R-:W-:-:S02]  /*3ba0*/  ISETP.GT.AND P5, PT, R3, RZ, P4 ;  /* 0x000000ff0300720c */ /* 0x000fc400027a4270 */
[C---:B------:R-:W-:Y:S01]  /*3bb0*/  ISETP.GT.AND P3, PT, R3.reuse, RZ, P0 ;  /* 0x000000ff0300720c */ /* 0x040fe20000764270 */
[----:B------:R-:W-:Y:S01]  /*3bc0*/  @P1 STG.E.U16 desc[UR36][R8.64+0x40], R42 ;  /* 0x0000402a08001986 */ /* 0x000fe2000c101524 */
[----:B------:R-:W-:Y:S02]  /*3bd0*/  F2FP.F16.F32.PACK_AB R43, RZ, R43 ;  /* 0x0000002bff2b723e */ /* 0x000fe400000000ff */
[----:B------:R-:W-:Y:S02]  /*3be0*/  F2FP.F16.F32.PACK_AB R44, RZ, R44 ;  /* 0x0000002cff2c723e */ /* 0x000fe400000000ff */
[C---:B------:R-:W-:Y:S01]  /*3bf0*/  ISETP.GT.AND P4, PT, R3.reuse, 0x8, P4 ;  /* 0x000000080300780c */ /* 0x040fe20002784270 */
[----:B------:R-:W-:Y:S01]  /*3c00*/  @P2 STG.E.U16 desc[UR36][R8.64+0x42], R43 ;  /* 0x0000422b08002986 */ /* 0x000fe2000c101524 */
[----:B------:R-:W-:Y:S02]  /*3c10*/  F2FP.F16.F32.PACK_AB R45, RZ, R45 ;  /* 0x0000002dff2d723e */ /* 0x000fe400000000ff */
[----:B------:R-:W-:Y:S01]  /*3c20*/  ISETP.GT.AND P2, PT, R4, 0x31, PT ;  /* 0x000000310400780c */ /* 0x000fe20003f44270 */
[----:B------:R-:W-:Y:S01]  /*3c30*/  @P5 STG.E.U16 desc[UR36][R6.64+0x50], R44 ;  /* 0x0000502c06005986 */ /* 0x000fe2000c101524 */
[----:B------:R-:W-:-:S02]  /*3c40*/  ISETP.GT.AND P5, PT, R3, 0x8, P0 ;  /* 0x000000080300780c */ /* 0x000fc400007a4270 */
[C---:B------:R-:W-:Y:S01]  /*3c50*/  ISETP.GT.AND P1, PT, R4.reuse, 0x38, PT ;  /* 0x000000380400780c */ /* 0x040fe20003f24270 */
[----:B------:R-:W-:Y:S01]  /*3c60*/  @P3 STG.E.U16 desc[UR36][R6.64+0x52], R45 ;  /* 0x0000522d06003986 */ /* 0x000fe2000c101524 */
[C---:B------:R-:W-:Y:S02]  /*3c70*/  ISETP.GT.AND P3, PT, R4.reuse, 0x30, PT ;  /* 0x000000300400780c */ /* 0x040fe40003f64270 */
[----:B------:R-:W-:Y:S01]  /*3c80*/  ISETP.GT.AND P0, PT, R4, 0x39, PT ;  /* 0x000000390400780c */ /* 0x000fe20003f04270 */
[----:B------:R-:W-:Y:S01]  /*3c90*/  @P4 IMAD.MOV.U32 R4, RZ, RZ, R8 ;  /* 0x000000ffff044224 */ /* 0x000fe200078e0008 */
[----:B------:R-:W-:Y:S01]  /*3ca0*/  F2FP.F16.F32.PACK_AB R46, RZ, R46 ;  /* 0x0000002eff2e723e */ /* 0x000fe200000000ff */
[----:B------:R-:W-:Y:S01]  /*3cb0*/  @P4 IMAD.MOV.U32 R5, RZ, RZ, R9 ;  /* 0x000000ffff054224 */ /* 0x000fe200078e0009 */
[----:B------:R-:W-:Y:S02]  /*3cc0*/  F2FP.F16.F32.PACK_AB R47, RZ, R47 ;  /* 0x0000002fff2f723e */ /* 0x000fe400000000ff */
[----:B------:R-:W-:-:S02]  /*3cd0*/  F2FP.F16.F32.PACK_AB R48, RZ, R48 ;  /* 0x00000030ff30723e */ /* 0x000fc400000000ff */
[----:B------:R0:W-:Y:S01]  /*3ce0*/  @P4 STG.E.U16 desc[UR36][R4.64+0x50], R46 ;  /* 0x0000502e04004986 */ /* 0x0001e2000c101524 */
[C---:B------:R-:W-:Y:S02]  /*3cf0*/  ISETP.GT.AND P4, PT, R3.reuse, RZ, P2 ;  /* 0x000000ff0300720c */ /* 0x040fe40001784270 */
[----:B------:R-:W-:Y:S02]  /*3d00*/  F2FP.F16.F32.PACK_AB R49, RZ, R49 ;  /* 0x00000031ff31723e */ /* 0x000fe400000000ff */
[----:B------:R-:W-:Y:S02]  /*3d10*/  ISETP.GT.AND P2, PT, R3, 0x8, P2 ;  /* 0x000000080300780c */ /* 0x000fe40001744270 */
[----:B------:R-:W-:Y:S02]  /*3d20*/  F2FP.F16.F32.PACK_AB R50, RZ, R50 ;  /* 0x00000032ff32723e */ /* 0x000fe400000000ff */
[----:B------:R-:W-:Y:S02]  /*3d30*/  F2FP.F16.F32.PACK_AB R51, RZ, R51 ;  /* 0x00000033ff33723e */ /* 0x000fe400000000ff */
[----:B------:R-:W-:Y:S01]  /*3d40*/  F2FP.F16.F32.PACK_AB R52, RZ, R52 ;  /* 0x00000034ff34723e */ /* 0x000fe200000000ff */
[----:B0-----:R-:W-:Y:S01]  /*3d50*/  @P5 IMAD.MOV.U32 R4, RZ, RZ, R8 ;  /* 0x000000ffff045224 */ /* 0x001fe200078e0008 */
[----:B------:R-:W-:Y:S01]  /*3d60*/  F2FP.F16.F32.PACK_AB R53, RZ, R53 ;  /* 0x00000035ff35723e */ /* 0x000fe200000000ff */
[----:B------:R-:W-:Y:S01]  /*3d70*/  @P5 IMAD.MOV.U32 R5, RZ, RZ, R9 ;  /* 0x000000ffff055224 */ /* 0x000fe200078e0009 */
[----:B------:R-:W-:-:S02]  /*3d80*/  F2FP.F16.F32.PACK_AB R54, RZ, R54 ;  /* 0x00000036ff36723e */ /* 0x000fc400000000ff */
[----:B------:R-:W-:Y:S02]  /*3d90*/  F2FP.F16.F32.PACK_AB R55, RZ, R55 ;  /* 0x00000037ff37723e */ /* 0x000fe400000000ff */
[----:B------:R0:W-:Y:S01]  /*3da0*/  @P5 STG.E.U16 desc[UR36][R4.64+0x52], R47 ;  /* 0x0000522f04005986 */ /* 0x0001e2000c101524 */
[C---:B------:R-:W-:Y:S02]  /*3db0*/  ISETP.GT.AND P5, PT, R3.reuse, RZ, P3 ;  /* 0x000000ff0300720c */ /* 0x040fe40001fa4270 */
[----:B------:R-:W-:-:S11]  /*3dc0*/  ISETP.GT.AND P3, PT, R3, 0x8, P3 ;  /* 0x000000080300780c */ /* 0x000fd60001f64270 */
[----:B0-----:R-:W-:Y:S02]  /*3dd0*/  @P5 IMAD.MOV.U32 R4, RZ, RZ, R6 ;  /* 0x000000ffff045224 */ /* 0x001fe400078e0006 */
[----:B------:R-:W-:-:S05]  /*3de0*/  @P5 IMAD.MOV.U32 R5, RZ, RZ, R7 ;  /* 0x000000ffff055224 */ /* 0x000fca00078e0007 */
[----:B------:R0:W-:Y:S01]  /*3df0*/  @P5 STG.E.U16 desc[UR36][R4.64+0x60], R48 ;  /* 0x0000603004005986 */ /* 0x0001e2000c101524 */
[C---:B------:R-:W-:Y:S02]  /*3e00*/  ISETP.GT.AND P5, PT, R3.reuse, RZ, P0 ;  /* 0x000000ff0300720c */ /* 0x040fe400007a4270 */
[----:B------:R-:W-:Y:S01]  /*3e10*/  ISETP.GT.AND P0, PT, R3, 0x8, P0 ;  /* 0x000000080300780c */ /* 0x000fe20000704270 */
[----:B0-----:R-:W-:Y:S02]  /*3e20*/  @P4 IMAD.MOV.U32 R4, RZ, RZ, R6 ;  /* 0x000000ffff044224 */ /* 0x001fe400078e0006 */
[----:B------:R-:W-:-:S05]  /*3e30*/  @P4 IMAD.MOV.U32 R5, RZ, RZ, R7 ;  /* 0x000000ffff054224 */ /* 0x000fca00078e0007 */
[----:B------:R0:W-:Y:S01]  /*3e40*/  @P4 STG.E.U16 desc[UR36][R4.64+0x62], R49 ;  /* 0x0000623104004986 */ /* 0x0001e2000c101524 */
[C---:B------:R-:W-:Y:S02]  /*3e50*/  ISETP.GT.AND P4, PT, R3.reuse, RZ, P1 ;  /* 0x000000ff0300720c */ /* 0x040fe40000f84270 */
[----:B------:R-:W-:Y:S01]  /*3e60*/  ISETP.GT.AND P1, PT, R3, 0x8, P1 ;  /* 0x000000080300780c */ /* 0x000fe20000f24270 */
[----:B0-----:R-:W-:Y:S02]  /*3e70*/  @P3 IMAD.MOV.U32 R4, RZ, RZ, R8 ;  /* 0x000000ffff043224 */ /* 0x001fe400078e0008 */
[----:B------:R-:W-:-:S05]  /*3e80*/  @P3 IMAD.MOV.U32 R5, RZ, RZ, R9 ;  /* 0x000000ffff053224 */ /* 0x000fca00078e0009 */
[----:B------:R0:W-:Y:S02]  /*3e90*/  @P3 STG.E.U16 desc[UR36][R4.64+0x60], R50 ;  /* 0x0000603204003986 */ /* 0x0001e4000c101524 */
[----:B0-----:R-:W-:Y:S02]  /*3ea0*/  @P2 IMAD.MOV.U32 R4, RZ, RZ, R8 ;  /* 0x000000ffff042224 */ /* 0x001fe400078e0008 */
[----:B------:R-:W-:-:S05]  /*3eb0*/  @P2 IMAD.MOV.U32 R5, RZ, RZ, R9 ;  /* 0x000000ffff052224 */ /* 0x000fca00078e0009 */
[----:B------:R0:W-:Y:S02]  /*3ec0*/  @P2 STG.E.U16 desc[UR36][R4.64+0x62], R51 ;  /* 0x0000623304002986 */ /* 0x0001e4000c101524 */
[----:B0-----:R-:W-:Y:S02]  /*3ed0*/  @P4 IMAD.MOV.U32 R4, RZ, RZ, R6 ;  /* 0x000000ffff044224 */ /* 0x001fe400078e0006 */
[----:B------:R-:W-:-:S05]  /*3ee0*/  @P4 IMAD.MOV.U32 R5, RZ, RZ, R7 ;  /* 0x000000ffff054224 */ /* 0x000fca00078e0007 */
[----:B------:R0:W-:Y:S04]  /*3ef0*/  @P4 STG.E.U16 desc[UR36][R4.64+0x70], R52 ;  /* 0x0000703404004986 */ /* 0x0001e8000c101524 */
[----:B------:R1:W-:Y:S01]  /*3f00*/  @P5 STG.E.U16 desc[UR36][R6.64+0x72], R53 ;  /* 0x0000723506005986 */ /* 0x0003e2000c101524 */
[----:B0-----:R-:W-:Y:S02]  /*3f10*/  @P1 IMAD.MOV.U32 R4, RZ, RZ, R8 ;  /* 0x000000ffff041224 */ /* 0x001fe400078e0008 */
[----:B------:R-:W-:-:S05]  /*3f20*/  @P1 IMAD.MOV.U32 R5, RZ, RZ, R9 ;  /* 0x000000ffff051224 */ /* 0x000fca00078e0009 */
[----:B------:R1:W-:Y:S04]  /*3f30*/  @P1 STG.E.U16 desc[UR36][R4.64+0x70], R54 ;  /* 0x0000703604001986 */ /* 0x0003e8000c101524 */
[----:B------:R1:W-:Y:S02]  /*3f40*/  @P0 STG.E.U16 desc[UR36][R8.64+0x72], R55 ;  /* 0x0000723708000986 */ /* 0x0003e4000c101524 */
.L_x_91:
[----:B------:R-:W-:Y:S05]  /*3f50*/  BSYNC B0 ;  /* 0x0000000000007941 */ /* 0x000fea0003800000 */
.L_x_29:
[----:B------:R-:W-:Y:S01]  /*3f60*/  ULDC UR4, c[0x0][0xc] ;  /* 0x0000030000047ab9 */ /* 0x000fe20000000800 */
[----:B------:R-:W-:Y:S01]  /*3f70*/  ULDC UR5, c[0x0][0x10] ;  /* 0x0000040000057ab9 */ /* 0x000fe20000000800 */
[----:B------:R-:W0:Y:S01]  /*3f80*/  LDC R3, c[0x0][0x14] ;  /* 0x00000500ff037b82 */ /* 0x000e220000000800 */
[----:B------:R-:W-:Y:S01]  /*3f90*/  UIMAD.WIDE.U32 UR4, UR4, UR5, URZ ;  /* 0x00000005040472a5 */ /* 0x000fe2000f8e003f */
[----:B------:R-:W-:Y:S02]  /*3fa0*/  IMAD.MOV.U32 R59, RZ, RZ, -0x1 ;  /* 0xffffffffff3b7424 */ /* 0x000fe400078e00ff */
[----:B------:R-:W-:-:S03]  /*3fb0*/  IMAD.MOV.U32 R57, RZ, RZ, -0x1 ;  /* 0xffffffffff397424 */ /* 0x000fc600078e00ff */
[----:B0-----:R-:W-:-:S04]  /*3fc0*/  IMAD.WIDE.U32 R16, R3, UR4, R16 ;  /* 0x0000000403107c25 */ /* 0x001fc8000f8e0010 */
[----:B------:R-:W-:Y:S01]  /*3fd0*/  IMAD R3, R3, UR5, RZ ;  /* 0x0000000503037c24 */ /* 0x000fe2000f8e02ff */
[----:B------:R-:W-:Y:S02]  /*3fe0*/  ULDC.64 UR4, c[0x0][0x650] ;  /* 0x0001940000047ab9 */ /* 0x000fe40000000a00 */
[----:B------:R-:W-:Y:S01]  /*3ff0*/  ISETP.GE.U32.AND P0, PT, R16, UR4, PT ;  /* 0x0000000410007c0c */ /* 0x000fe2000bf06070 */
[--C-:B------:R-:W-:Y:S01]  /*4000*/  IMAD.IADD R17, R17, 0x1, R3.reuse ;  /* 0x0000000111117824 */ /* 0x100fe200078e0203 */
[----:B------:R-:W-:-:S04]  /*4010*/  PRMT R3, RZ, 0x7610, R3 ;  /* 0x00007610ff037816 */ /* 0x000fc80000000003 */
[----:B------:R-:W-:-:S13]  /*4020*/  ISETP.GE.U32.AND.EX P0, PT, R17, UR5, PT, P0 ;  /* 0x0000000511007c0c */ /* 0x000fda000bf06100 */
[----:B------:R-:W-:Y:S05]  /*4030*/  @P0 BRA `(.L_x_92) ;  /* 0x0000000400640947 */ /* 0x000fea0003800000 */
[----:B---3--:R-:W0:Y:S01]  /*4040*/  S2R R12, SR_CTAID.X ;  /* 0x00000000000c7919 */ /* 0x008e220000002500 */
[----:B-12-4-:R-:W1:Y:S01]  /*4050*/  LDC.64 R10, c[0x0][0x628] ;  /* 0x00018a00ff0a7b82 */ /* 0x016e620000000a00 */
[----:B------:R-:W-:Y:S01]  /*4060*/  ULDC UR4, c[0x0][0x150] ;  /* 0x0000540000047ab9 */ /* 0x000fe20000000800 */
[----:B------:R-:W-:Y:S01]  /*4070*/  IMAD.MOV.U32 R8, RZ, RZ, R16 ;  /* 0x000000ffff087224 */ /* 0x000fe200078e0010 */
[----:B-----5:R-:W2:Y:S01]  /*4080*/  S2R R24, SR_CTAID.Y ;  /* 0x0000000000187919 */ /* 0x020ea20000002600 */
[----:B------:R-:W-:-:S04]  /*4090*/  IMAD.MOV.U32 R9, RZ, RZ, R17 ;  /* 0x000000ffff097224 */ /* 0x000fc800078e0011 */
[----:B------:R-:W3:Y:S08]  /*40a0*/  LDC R21, c[0x0][0x144] ;  /* 0x00005100ff157b82 */ /* 0x000ef00000000800 */
[----:B------:R-:W4:Y:S08]  /*40b0*/  LDC R0, c[0x0][0x630] ;  /* 0x00018c00ff007b82 */ /* 0x000f300000000800 */
[----:B------:R-:W2:Y:S01]  /*40c0*/  LDC.64 R14, c[0x0][0x620] ;  /* 0x00018800ff0e7b82 */ /* 0x000ea20000000a00 */
[----:B-1----:R-:W-:-:S04]  /*40d0*/  ISETP.NE.U32.AND P0, PT, R10, RZ, PT ;  /* 0x000000ff0a00720c */ /* 0x002fc80003f05070 */
[----:B------:R-:W-:Y:S02]  /*40e0*/  ISETP.NE.AND.EX P0, PT, R11, RZ, PT, P0 ;  /* 0x000000ff0b00720c */ /* 0x000fe40003f05300 */
[----:B0-----:R-:W-:-:S05]  /*40f0*/  I2FP.F32.U32 R3, R12 ;  /* 0x0000000c00037245 */ /* 0x001fca0000201000 */
[----:B------:R-:W-:-:S04]  /*4100*/  FMUL R3, R3, UR4 ;  /* 0x0000000403037c20 */ /* 0x000fc80008400000 */
[----:B------:R0:W1:Y:S02]  /*4110*/  F2I.U32.TRUNC.NTZ R20, R3 ;  /* 0x0000000300147305 */ /* 0x000064000020f000 */
[----:B---34-:R-:W-:Y:S05]  /*4120*/  @!P0 BRA `(.L_x_93) ;  /* 0x0000000000288947 */ /* 0x018fea0003800000 */
[----:B0-----:R-:W0:Y:S02]  /*4130*/  LDC R3, c[0x0][0x634] ;  /* 0x00018d00ff037b82 */ /* 0x001e240000000800 */
        /* <DEDUP_REMOVED lines=9> */
.L_x_93:
[----:B------:R-:W3:Y:S01]  /*41d0*/  LDC.64 R28, c[0x0][0x640] ;  /* 0x00019000ff1c7b82 */ /* 0x000ee20000000a00 */
[-CC-:B------:R-:W-:Y:S01]  /*41e0*/  SHF.R.U64 R57, R8, R0.reuse, R9.reuse ;  /* 0x0000000008397219 */ /* 0x180fe20000001209 */
[----:B-1----:R-:W-:Y:S01]  /*41f0*/  IMAD.MOV R20, RZ, RZ, -R20 ;  /* 0x000000ffff147224 */ /* 0x002fe200078e0a14 */
[----:B------:R-:W-:Y:S01]  /*4200*/  SHF.R.U32.HI R0, RZ, R0, R9 ;  /* 0x00000000ff007219 */ /* 0x000fe20000011609 */
[----:B------:R-:W-:Y:S01]  /*4210*/  ULDC UR4, c[0x0][0x154] ;  /* 0x0000550000047ab9 */ /* 0x000fe20000000800 */
[----:B0-----:R-:W-:Y:S01]  /*4220*/  IADD3 R3, P0, RZ, -R57, RZ ;  /* 0x80000039ff037210 */ /* 0x001fe20007f1e0ff */
[----:B------:R-:W-:Y:S02]  /*4230*/  IMAD R21, R21, R20, R12 ;  /* 0x0000001415157224 */ /* 0x000fe400078e020c */
[----:B------:R-:W0:Y:S01]  /*4240*/  LDC R6, c[0x0][0x618] ;  /* 0x00018600ff067b82 */ /* 0x000e220000000800 */
[----:B------:R-:W-:Y:S02]  /*4250*/  IMAD.MOV.U32 R7, RZ, RZ, 0x1 ;  /* 0x00000001ff077424 */ /* 0x000fe400078e00ff */
[----:B------:R-:W-:-:S04]  /*4260*/  IMAD.X R5, RZ, RZ, ~R0, P0 ;  /* 0x000000ffff057224 */ /* 0x000fc800000e0e00 */
[-C--:B--2---:R-:W-:Y:S01]  /*4270*/  IMAD R0, R5, R14.reuse, RZ ;  /* 0x0000000e05007224 */ /* 0x084fe200078e02ff */
[----:B------:R-:W1:Y:S01]  /*4280*/  LDC R8, c[0x0][0x608] ;  /* 0x00018200ff087b82 */ /* 0x000e620000000800 */
[----:B------:R-:W-:-:S04]  /*4290*/  IMAD.WIDE.U32 R4, R3, R14, R16 ;  /* 0x0000000e03047225 */ /* 0x000fc800078e0010 */
[----:B------:R-:W-:Y:S01]  /*42a0*/  IMAD R3, R3, R15, R0 ;  /* 0x0000000f03037224 */ /* 0x000fe200078e0200 */
[----:B------:R-:W-:Y:S02]  /*42b0*/  I2FP.F32.U32 R0, R24 ;  /* 0x0000001800007245 */ /* 0x000fe40000201000 */
[----:B------:R-:W2:Y:S01]  /*42c0*/  LDC R26, c[0x0][0x658] ;  /* 0x00019600ff1a7b82 */ /* 0x000ea20000000800 */
[----:B------:R-:W-:Y:S01]  /*42d0*/  IMAD.IADD R3, R5, 0x1, R3 ;  /* 0x0000000105037824 */ /* 0x000fe200078e0203 */
[----:B---3--:R-:W-:Y:S01]  /*42e0*/  ISETP.NE.U32.AND P0, PT, R28, RZ, PT ;  /* 0x000000ff1c00720c */ /* 0x008fe20003f05070 */
[----:B------:R-:W-:Y:S01]  /*42f0*/  FMUL R0, R0, UR4 ;  /* 0x0000000400007c20 */ /* 0x000fe20008400000 */
[----:B------:R-:W-:Y:S02]  /*4300*/  IMAD.MOV.U32 R5, RZ, RZ, -0x1 ;  /* 0xffffffffff057424 */ /* 0x000fe400078e00ff */
[----:B------:R-:W-:Y:S01]  /*4310*/  ISETP.NE.AND.EX P0, PT, R29, RZ, PT, P0 ;  /* 0x000000ff1d00720c */ /* 0x000fe20003f05300 */
[----:B------:R3:W4:Y:S01]  /*4320*/  F2I.U32.TRUNC.NTZ R13, R0 ;  /* 0x00000000000d7305 */ /* 0x000722000020f000 */
[----:B------:R-:W3:Y:S01]  /*4330*/  LDC R15, c[0x0][0x148] ;  /* 0x00005200ff0f7b82 */ /* 0x000ee20000000800 */
[----:B0-----:R-:W-:-:S02]  /*4340*/  SHF.R.U64 R12, R4, R6, R3 ;  /* 0x00000006040c7219 */ /* 0x001fc40000001203 */
[----:B------:R-:W-:-:S05]  /*4350*/  SHF.R.U32.HI R3, RZ, R6, R3 ;  /* 0x00000006ff037219 */ /* 0x000fca0000011603 */
[----:B------:R-:W0:Y:S01]  /*4360*/  LDC R20, c[0x0][0x600] ;  /* 0x00018000ff147b82 */ /* 0x000e220000000800 */
[-CC-:B-1----:R-:W-:Y:S02]  /*4370*/  SHF.R.U64 R10, R12, R8.reuse, R3.reuse ;  /* 0x000000080c0a7219 */ /* 0x182fe40000001203 */
[----:B------:R-:W-:-:S05]  /*4380*/  SHF.R.U32.HI R3, RZ, R8, R3 ;  /* 0x00000008ff037219 */ /* 0x000fca0000011603 */
[----:B------:R-:W1:Y:S01]  /*4390*/  LDC R27, c[0x0][0x648] ;  /* 0x00019200ff1b7b82 */ /* 0x000e620000000800 */
[-C--:B--2---:R-:W-:Y:S02]  /*43a0*/  SHF.L.U32 R4, R5, R26.reuse, RZ ;  /* 0x0000001a05047219 */ /* 0x084fe400000006ff */
[-CC-:B------:R-:W-:Y:S02]  /*43b0*/  SHF.R.U64 R14, R10, R26.reuse, R3.reuse ;  /* 0x0000001a0a0e7219 */ /* 0x180fe40000001203 */
[----:B------:R-:W-:Y:S02]  /*43c0*/  SHF.R.U32.HI R5, RZ, R26, R3 ;  /* 0x0000001aff057219 */ /* 0x000fe40000011603 */
[----:B------:R-:W-:Y:S01]  /*43d0*/  LOP3.LUT R25, RZ, R4, RZ, 0x33, !PT ;  /* 0x00000004ff197212 */ /* 0x000fe200078e33ff */
[----:B------:R-:W2:Y:S01]  /*43e0*/  LDC R30, c[0x0][0x638] ;  /* 0x00018e00ff1e7b82 */ /* 0x000ea20000000800 */
[----:B------:R-:W-:Y:S01]  /*43f0*/  SHF.L.U32 R26, R7, R26, RZ ;  /* 0x0000001a071a7219 */ /* 0x000fe200000006ff */
[----:B------:R-:W-:-:S06]  /*4400*/  IMAD.MOV.U32 R4, RZ, RZ, R14 ;  /* 0x000000ffff047224 */ /* 0x000fcc00078e000e */
[----:B------:R-:W0:Y:S01]  /*4410*/  LDC R31, c[0x0][0x610] ;  /* 0x00018400ff1f7b82 */ /* 0x000e220000000800 */
[----:B----4-:R-:W-:Y:S05]  /*4420*/  @!P0 BRA `(.L_x_94) ;  /* 0x0000000000288947 */ /* 0x010fea0003800000 */
[----:B------:R-:W4:Y:S02]  /*4430*/  LDC R3, c[0x0][0x64c] ;  /* 0x00019300ff037b82 */ /* 0x000f240000000800 */
[----:B----4-:R-:W-:-:S05]  /*4440*/  IADD3 R3, P0, R14, R3, RZ ;  /* 0x000000030e037210 */ /* 0x010fca0007f1e0ff */
        /* <DEDUP_REMOVED lines=8> */
.L_x_94:
[----:B------:R-:W-:Y:S01]  /*44d0*/  ISETP.NE.AND P0, PT, R2, 0x1, PT ;  /* 0x000000010200780c */ /* 0x000fe20003f05270 */
[----:B0-----:R-:W-:Y:S01]  /*44e0*/  VIADD R7, R20, 0xffffffff ;  /* 0xffffffff14077836 */ /* 0x001fe20000000000 */
[----:B-1-3--:R-:W-:Y:S01]  /*44f0*/  SHF.R.U64 R0, R4, R27, R5 ;  /* 0x0000001b04007219 */ /* 0x00afe20000001205 */
[----:B------:R-:W-:Y:S01]  /*4500*/  IMAD.MOV R13, RZ, RZ, -R13 ;  /* 0x000000ffff0d7224 */ /* 0x000fe200078e0a0d */
[----:B------:R-:W-:Y:S01]  /*4510*/  LOP3.LUT R5, R10, R25, RZ, 0xc0, !PT ;  /* 0x000000190a057212 */ /* 0x000fe200078ec0ff */
[----:B------:R-:W-:Y:S01]  /*4520*/  IMAD.MOV.U32 R4, RZ, RZ, 0x1 ;  /* 0x00000001ff047424 */ /* 0x000fe200078e00ff */
[----:B------:R-:W-:Y:S01]  /*4530*/  LOP3.LUT R12, R12, R7, RZ, 0xc0, !PT ;  /* 0x000000070c0c7212 */ /* 0x000fe200078ec0ff */
[----:B------:R-:W-:Y:S02]  /*4540*/  IMAD.MOV R3, RZ, RZ, -R0 ;  /* 0x000000ffff037224 */ /* 0x000fe400078e0a00 */
[----:B------:R-:W-:Y:S02]  /*4550*/  IMAD R0, R26, R0, R5 ;  /* 0x000000001a007224 */ /* 0x000fe400078e0205 */
[----:B--2---:R-:W-:-:S02]  /*4560*/  IMAD R3, R3, R30, R14 ;  /* 0x0000001e03037224 */ /* 0x004fc400078e020e */
[----:B------:R-:W-:Y:S02]  /*4570*/  @P0 IMAD R21, R15, R13, R24 ;  /* 0x0000000d0f150224 */ /* 0x000fe400078e0218 */
[----:B------:R-:W-:Y:S01]  /*4580*/  IMAD R5, R3, R20, R12 ;  /* 0x0000001403057224 */ /* 0x000fe200078e020c */
[----:B------:R-:W-:Y:S01]  /*4590*/  PRMT R3, R4, 0x7610, R3 ;  /* 0x0000761004037816 */ /* 0x000fe20000000003 */
[----:B------:R-:W-:-:S05]  /*45a0*/  IMAD R0, R0, R31, R21 ;  /* 0x0000001f00007224 */ /* 0x000fca00078e0215 */
[----:B------:R-:W-:Y:S02]  /*45b0*/  SEL R59, R5, R0, !P0 ;  /* 0x00000000053b7207 */ /* 0x000fe40004000000 */
[----:B------:R-:W-:-:S07]  /*45c0*/  SEL R0, R0, R5, !P0 ;  /* 0x0000000500007207 */ /* 0x000fce0004000000 */
.L_x_92:
[----:B------:R-:W-:Y:S01]  /*45d0*/  LOP3.LUT P0, RZ, R3, 0xff, RZ, 0xc0, !PT ;  /* 0x000000ff03ff7812 */ /* 0x000fe2000780c0ff */
[----:B------:R-:W-:-:S12]  /*45e0*/  IMAD.MOV.U32 R58, RZ, RZ, R0 ;  /* 0x000000ffff3a7224 */ /* 0x000fd800078e0000 */
[----:B------:R-:W-:Y:S05]  /*45f0*/  @P0 BRA `(.L_x_95) ;  /* 0xffffffc800c80947 */ /* 0x000fea000383ffff */
[----:B------:R-:W-:Y:S05]  /*4600*/  EXIT ;  /* 0x000000000000794d */ /* 0x000fea0003800000 */
.L_x_4:
[----:B0-----:R-:W-:Y:S01]  /*4610*/  ULDC.64 UR4, c[0x0][0x650] ;  /* 0x0001940000047ab9 */ /* 0x001fe20000000a00 */
        /* <DEDUP_REMOVED lines=25> */
.L_x_97:
[--C-:B------:R-:W-:Y:S01]  /*47b0*/  SHF.R.U64 R12, R10, R14, R11.reuse ;  /* 0x0000000e0a0c7219 */ /* 0x100fe2000000120b */
[----:B------:R-:W0:Y:S01]  /*47c0*/  LDC R22, c[0x0][0x618] ;  /* 0x00018600ff167b82 */ /* 0x000e220000000800 */
[----:B------:R-:W-:Y:S01]  /*47d0*/  I2FP.F32.U32 R6, R4 ;  /* 0x0000000400067245 */ /* 0x000fe20000201000 */
[----:B------:R-:W-:Y:S01]  /*47e0*/  ULDC UR4, c[0x0][0x150] ;  /* 0x0000540000047ab9 */ /* 0x000fe20000000800 */
[----:B------:R-:W-:Y:S02]  /*47f0*/  SHF.R.U32.HI R5, RZ, R14, R11 ;  /* 0x0000000eff057219 */ /* 0x000fe4000001160b */
[----:B------:R-:W-:Y:S01]  /*4800*/  IADD3 R9, P0, RZ, -R12, RZ ;  /* 0x8000000cff097210 */ /* 0x000fe20007f1e0ff */
[----:B------:R-:W-:Y:S01]  /*4810*/  FMUL R11, R6, UR4 ;  /* 0x00000004060b7c20 */ /* 0x000fe20008400000 */
[----:B------:R-:W-:Y:S01]  /*4820*/  ULDC UR4, c[0x0][0x154] ;  /* 0x0000550000047ab9 */ /* 0x000fe20000000800 */
[----:B------:R-:W1:Y:S02]  /*4830*/  LDC.64 R24, c[0x0][0x640] ;  /* 0x00019000ff187b82 */ /* 0x000e640000000a00 */
[----:B------:R-:W-:-:S02]  /*4840*/  IMAD.X R5, RZ, RZ, ~R5, P0 ;  /* 0x000000ffff057224 */ /* 0x000fc400000e0e05 */
[----:B------:R-:W2:Y:S01]  /*4850*/  F2I.U32.TRUNC.NTZ R11, R11 ;  /* 0x0000000b000b7305 */ /* 0x000ea2000020f000 */
[----:B------:R-:W-:-:S03]  /*4860*/  IMAD.WIDE.U32 R6, R9, R20, R16 ;  /* 0x0000001409067225 */ /* 0x000fc600078e0010 */
[----:B------:R-:W3:Y:S01]  /*4870*/  LDC R13, c[0x0][0x144] ;  /* 0x00005100ff0d7b82 */ /* 0x000ee20000000800 */
[----:B------:R-:W-:-:S04]  /*4880*/  IMAD R8, R5, R20, RZ ;  /* 0x0000001405087224 */ /* 0x000fc800078e02ff */
[----:B------:R-:W-:Y:S02]  /*4890*/  IMAD R5, R9, R21, R8 ;  /* 0x0000001509057224 */ /* 0x000fe400078e0208 */
[----:B------:R-:W-:Y:S01]  /*48a0*/  IMAD.MOV.U32 R8, RZ, RZ, -0x1 ;  /* 0xffffffffff087424 */ /* 0x000fe200078e00ff */
[----:B------:R-:W4:Y:S01]  /*48b0*/  LDC R14, c[0x0][0x608] ;  /* 0x00018200ff0e7b82 */ /* 0x000f220000000800 */
[----:B------:R-:W-:Y:S01]  /*48c0*/  IMAD.IADD R5, R7, 0x1, R5 ;  /* 0x0000000107057824 */ /* 0x000fe200078e0205 */
[----:B------:R-:W-:-:S04]  /*48d0*/  I2FP.F32.U32 R7, R3 ;  /* 0x0000000300077245 */ /* 0x000fc80000201000 */
[-C--:B0-----:R-:W-:Y:S01]  /*48e0*/  SHF.R.U64 R10, R6, R22.reuse, R5 ;  /* 0x00000016060a7219 */ /* 0x081fe20000001205 */
[----:B--2---:R-:W-:Y:S01]  /*48f0*/  IMAD.MOV R6, RZ, RZ, -R11 ;  /* 0x000000ffff067224 */ /* 0x004fe200078e0a0b */
[----:B------:R-:W0:Y:S01]  /*4900*/  LDC R9, c[0x0][0x658] ;  /* 0x00019600ff097b82 */ /* 0x000e220000000800 */
[----:B-1----:R-:W-:Y:S01]  /*4910*/  ISETP.NE.U32.AND P0, PT, R24, RZ, PT ;  /* 0x000000ff1800720c */ /* 0x002fe20003f05070 */
[----:B------:R-:W-:Y:S01]  /*4920*/  FMUL R7, R7, UR4 ;  /* 0x0000000407077c20 */ /* 0x000fe20008400000 */
[----:B------:R-:W-:Y:S02]  /*4930*/  SHF.R.U32.HI R5, RZ, R22, R5 ;  /* 0x00000016ff057219 */ /* 0x000fe40000011605 */
[----:B------:R-:W-:-:S03]  /*4940*/  ISETP.NE.AND.EX P0, PT, R25, RZ, PT, P0 ;  /* 0x000000ff1900720c */ /* 0x000fc60003f05300 */
[----:B------:R-:W1:Y:S01]  /*4950*/  LDC R20, c[0x0][0x148] ;  /* 0x00005200ff147b82 */ /* 0x000e620000000800 */
[----:B---3--:R-:W-:Y:S02]  /*4960*/  IMAD R23, R13, R6, R4 ;  /* 0x000000060d177224 */ /* 0x008fe400078e0204 */
[----:B------:R-:W-:-:S05]  /*4970*/  IMAD.MOV.U32 R6, RZ, RZ, 0x1 ;  /* 0x00000001ff067424 */ /* 0x000fca00078e00ff */
[----:B------:R-:W2:Y:S01]  /*4980*/  LDC R21, c[0x0][0x600] ;  /* 0x00018000ff157b82 */ /* 0x000ea20000000800 */
[-CC-:B----4-:R-:W-:Y:S02]  /*4990*/  SHF.R.U64 R13, R10, R14.reuse, R5.reuse ;  /* 0x0000000e0a0d7219 */ /* 0x190fe40000001205 */
[----:B------:R-:W-:Y:S02]  /*49a0*/  SHF.R.U32.HI R4, RZ, R14, R5 ;  /* 0x0000000eff047219 */ /* 0x000fe40000011605 */
[----:B------:R3:W4:Y:S03]  /*49b0*/  F2I.U32.TRUNC.NTZ R14, R7 ;  /* 0x00000007000e7305 */ /* 0x000726000020f000 */
[----:B------:R-:W1:Y:S01]  /*49c0*/  LDC R26, c[0x0][0x648] ;  /* 0x00019200ff1a7b82 */ /* 0x000e620000000800 */
[-C--:B0-----:R-:W-:Y:S02]  /*49d0*/  SHF.R.U64 R15, R13, R9.reuse, R4 ;  /* 0x000000090d0f7219 */ /* 0x081fe40000001204 */
[----:B------:R-:W-:-:S02]  /*49e0*/  SHF.L.U32 R8, R8, R9, RZ ;  /* 0x0000000908087219 */ /* 0x000fc400000006ff */
[-C--:B------:R-:W-:Y:S01]  /*49f0*/  SHF.R.U32.HI R5, RZ, R9.reuse, R4 ;  /* 0x00000009ff057219 */ /* 0x080fe20000011604 */
[----:B------:R-:W-:Y:S01]  /*4a00*/  IMAD.MOV.U32 R4, RZ, RZ, R15 ;  /* 0x000000ffff047224 */ /* 0x000fe200078e000f */
[----:B------:R-:W-:Y:S01]  /*4a10*/  SHF.L.U32 R22, R6, R9, RZ ;  /* 0x0000000906167219 */ /* 0x000fe200000006ff */
[----:B------:R-:W0:Y:S01]  /*4a20*/  LDC R27, c[0x0][0x638] ;  /* 0x00018e00ff1b7b82 */ /* 0x000e220000000800 */
[----:B------:R-:W-:-:S07]  /*4a30*/  LOP3.LUT R28, RZ, R8, RZ, 0x33, !PT ;  /* 0x00000008ff1c7212 */ /* 0x000fce00078e33ff */
        /* <DEDUP_REMOVED lines=12> */
.L_x_98:
[----:B------:R-:W-:Y:S01]  /*4b00*/  ISETP.NE.AND P0, PT, R2, 0x1, PT ;  /* 0x000000010200780c */ /* 0x000fe20003f05270 */
[----:B--2---:R-:W-:Y:S01]  /*4b10*/  VIADD R7, R21, 0xffffffff ;  /* 0xffffffff15077836 */ /* 0x004fe20000000000 */
[----:B-1----:R-:W-:Y:S01]  /*4b20*/  SHF.R.U64 R5, R4, R26, R5 ;  /* 0x0000001a04057219 */ /* 0x002fe20000001205 */
[----:B------:R-:W-:Y:S01]  /*4b30*/  IMAD.MOV R14, RZ, RZ, -R14 ;  /* 0x000000ffff0e7224 */ /* 0x000fe200078e0a0e */
[----:B------:R-:W-:Y:S01]  /*4b40*/  LOP3.LUT R4, R13, R28, RZ, 0xc0, !PT ;  /* 0x0000001c0d047212 */ /* 0x000fe200078ec0ff */
[----:B------:R-:W-:Y:S01]  /*4b50*/  IMAD.MOV.U32 R8, RZ, RZ, R12 ;  /* 0x000000ffff087224 */ /* 0x000fe200078e000c */
[----:B------:R-:W-:Y:S01]  /*4b60*/  LOP3.LUT R10, R10, R7, RZ, 0xc0, !PT ;  /* 0x000000070a0a7212 */ /* 0x000fe200078ec0ff */
[----:B------:R-:W-:Y:S02]  /*4b70*/  IMAD.MOV R6, RZ, RZ, -R5 ;  /* 0x000000ffff067224 */ /* 0x000fe400078e0a05 */
[----:B------:R-:W-:-:S04]  /*4b80*/  IMAD R4, R22, R5, R4 ;  /* 0x0000000516047224 */ /* 0x000fc800078e0204 */
[----:B------:R-:W-:Y:S02]  /*4b90*/  @P0 IMAD R23, R20, R14, R3 ;  /* 0x0000000e14170224 */ /* 0x000fe400078e0203 */
[----:B0-----:R-:W-:Y:S02]  /*4ba0*/  IMAD R3, R6, R27, R15 ;  /* 0x0000001b06037224 */ /* 0x001fe400078e020f */
[----:B------:R-:W-:Y:S02]  /*4bb0*/  IMAD R7, R4, R29, R23 ;  /* 0x0000001d04077224 */ /* 0x000fe400078e0217 */
[----:B------:R-:W-:Y:S02]  /*4bc0*/  IMAD R4, R3, R21, R10 ;  /* 0x0000001503047224 */ /* 0x000fe400078e020a */
[----:B------:R-:W-:-:S03]  /*4bd0*/  IMAD.MOV.U32 R6, RZ, RZ, 0x1 ;  /* 0x00000001ff067424 */ /* 0x000fc600078e00ff */
[----:B------:R-:W-:Y:S02]  /*4be0*/  SEL R9, R4, R7, !P0 ;  /* 0x0000000704097207 */ /* 0x000fe40004000000 */
[----:B------:R-:W-:-:S07]  /*4bf0*/  SEL R7, R7, R4, !P0 ;  /* 0x0000000407077207 */ /* 0x000fce0004000000 */
.L_x_96:
[----:B------:R-:W-:-:S08]  /*4c00*/  NOP ;  /* 0x0000000000007918 */ /* 0x000fd00000000000 */
[----:B------:R-:W0:-:S00]  /*4c10*/  USETMAXREG.DEALLOC.CTAPOOL 0x28 ;  /* 0x00000028000079c8 */ /* 0x000e0000080e0500 */
[----:B0-----:R-:W-:-:S13]  /*4c20*/  ISETP.NE.AND P0, PT, R0, RZ, PT ;  /* 0x000000ff0000720c */ /* 0x001fda0003f05270 */
[----:B------:R-:W-:Y:S05]  /*4c30*/  @P0 EXIT ;  /* 0x000000000000094d */ /* 0x000fea0003800000 */
[----:B------:R-:W-:Y:S01]  /*4c40*/  LOP3.LUT P0, RZ, R6, 0xff, RZ, 0xc0, !PT ;  /* 0x000000ff06ff7812 */ /* 0x000fe2000780c0ff */
[----:B------:R-:W-:Y:S02]  /*4c50*/  IMAD.MOV.U32 R0, RZ, RZ, 0x1 ;  /* 0x00000001ff007424 */ /* 0x000fe400078e00ff */
[----:B------:R-:W-:-:S10]  /*4c60*/  IMAD.MOV.U32 R12, RZ, RZ, RZ ;  /* 0x000000ffff0c7224 */ /* 0x000fd400078e00ff */
[----:B------:R-:W-:Y:S05]  /*4c70*/  @!P0 BRA `(.L_x_99) ;  /* 0x0000000c004c8947 */ /* 0x000fea0003800000 */
[----:B------:R-:W0:Y:S01]  /*4c80*/  LDC R0, c[0x0][0x28c] ;  /* 0x0000a300ff007b82 */ /* 0x000e220000000800 */
[----:B------:R-:W-:Y:S01]  /*4c90*/  ULDC UR5, c[0x0][0x658] ;  /* 0x0001960000057ab9 */ /* 0x000fe20000000800 */
[----:B------:R-:W-:Y:S01]  /*4ca0*/  UMOV UR7, 0xffffffff ;  /* 0xffffffff00077882 */ /* 0x000fe20000000000 */
[----:B------:R-:W-:Y:S01]  /*4cb0*/  ULDC UR6, c[0x0][0xc] ;  /* 0x0000030000067ab9 */ /* 0x000fe20000000800 */
[----:B------:R-:W-:Y:S01]  /*4cc0*/  USHF.L.U32 UR8, UR7, UR5, URZ ;  /* 0x0000000507087299 */ /* 0x000fe2000800063f */
[C---:B------:R-:W-:Y:S01]  /*4cd0*/  LOP3.LUT P2, RZ, R18.reuse, 0x7f, RZ, 0xc0, !PT ;  /* 0x0000007f12ff7812 */ /* 0x040fe2000784c0ff */
[----:B------:R-:W-:Y:S01]  /*4ce0*/  UMOV UR9, 0x1 ;  /* 0x0000000100097882 */ /* 0x000fe20000000000 */
[----:B------:R-:W-:Y:S01]  /*4cf0*/  ULDC UR7, c[0x0][0x10] ;  /* 0x0000040000077ab9 */ /* 0x000fe20000000800 */
[----:B------:R-:W-:Y:S01]  /*4d00*/  LOP3.LUT P0, RZ, R18, 0x1f, RZ, 0xc0, !PT ;  /* 0x0000001f12ff7812 */ /* 0x000fe2000780c0ff */
[----:B------:R-:W-:Y:S01]  /*4d10*/  UIMAD.WIDE.U32 UR6, UR6, UR7, URZ ;  /* 0x00000007060672a5 */ /* 0x000fe2000f8e003f */
[----:B------:R-:W-:Y:S01]  /*4d20*/  BSSY B0, `(.L_x_99) ;  /* 0x00000c8000007945 */ /* 0x000fe20003800000 */
[----:B------:R-:W-:Y:S01]  /*4d30*/  USHF.L.U32 UR19, UR9, UR5, URZ ;  /* 0x0000000509137299 */ /* 0x000fe2000800063f */
[----:B------:R-:W-:Y:S01]  /*4d40*/  IMAD.MOV.U32 R13, RZ, RZ, 0x1 ;  /* 0x00000001ff0d7424 */ /* 0x000fe200078e00ff */
[----:B------:R-:W-:Y:S01]  /*4d50*/  LOP3.LUT R11, R19, 0x2, RZ, 0xfc, !PT ;  /* 0x00000002130b7812 */ /* 0x000fe200078efcff */
[----:B------:R-:W-:Y:S01]  /*4d60*/  ULDC UR5, c[0x0][0x14] ;  /* 0x0000050000057ab9 */ /* 0x000fe20000000800 */
[----:B------:R-:W-:Y:S01]  /*4d70*/  PLOP3.LUT P0, PT, P0, P2, PT, 0x8a, 0x0 ;  /* 0x000000000000781c */ /* 0x000fe20000705172 */
[----:B------:R-:W-:Y:S01]  /*4d80*/  UIMAD.WIDE.U32 UR22, UR6, UR5, URZ ;  /* 0x00000005061672a5 */ /* 0x000fe2000f8e003f */
[----:B------:R-:W-:Y:S01]  /*4d90*/  IMAD.MOV.U32 R12, RZ, RZ, RZ ;  /* 0x000000ffff0c7224 */ /* 0x000fe200078e00ff */
[----:B------:R-:W-:Y:S01]  /*4da0*/  UIMAD UR13, UR7, UR5, URZ ;  /* 0x00000005070d72a4 */ /* 0x000fe2000f8e023f */
[----:B------:R-:W-:Y:S01]  /*4db0*/  ULDC UR4, c[0x0][0x600] ;  /* 0x0001800000047ab9 */ /* 0x000fe20000000800 */
[----:B------:R-:W-:-:S02]  /*4dc0*/  ULOP3.LUT UR18, URZ, UR8, URZ, 0x33, !UPT ;  /* 0x000000083f127292 */ /* 0x000fc4000f8e333f */
[----:B------:R-:W-:Y:S01]  /*4dd0*/  UIADD3 UR4, UR4, -0x1, URZ ;  /* 0xffffffff04047890 */ /* 0x000fe2000fffe03f */
[----:B0-----:R-:W-:Y:S01]  /*4de0*/  VIADD R0, R0, 0x1f ;  /* 0x0000001f00007836 */ /* 0x001fe20000000000 */
[----:B------:R-:W-:Y:S01]  /*4df0*/  UIADD3 UR13, UR23, UR13, URZ ;  /* 0x0000000d170d7290 */ /* 0x000fe2000fffe03f */
[----:B------:R-:W-:-:S03]  /*4e00*/  ULDC.64 UR24, c[0x0][0x198] ;  /* 0x0000660000187ab9 */ /* 0x000fc60000000a00 */
[----:B------:R-:W-:-:S04]  /*4e10*/  SHF.R.S32.HI R3, RZ, 0x1f, R0 ;  /* 0x0000001fff037819 */ /* 0x000fc80000011400 */
[----:B------:R-:W-:Y:S01]  /*4e20*/  LEA.HI R3, R3, R0, RZ, 0x5 ;  /* 0x0000000003037211 */ /* 0x000fe200078f28ff */
[----:B------:R-:W-:-:S03]  /*4e30*/  IMAD.MOV.U32 R0, RZ, RZ, 0x1 ;  /* 0x00000001ff007424 */ /* 0x000fc600078e00ff */
[----:B------:R-:W-:-:S05]  /*4e40*/  SHF.R.S32.HI R3, RZ, 0x5, R3 ;  /* 0x00000005ff037819 */ /* 0x000fca0000011403 */
[----:B------:R-:W-:-:S07]  /*4e50*/  VIADD R10, R3, 0x1 ;  /* 0x00000001030a7836 */ /* 0x000fce0000000000 */
.L_x_111:
[----:B------:R-:W-:-:S03]  /*4e60*/  UMOV UR5, 0xffffffff ;  /* 0xffffffff00057882 */ /* 0x000fc60000000000 */
[----:B------:R-:W-:Y:S05]  /*4e70*/  BRA.DIV UR5, `(.L_x_100) ;  /* 0x0000001605b07947 */ /* 0x000fea000b800000 */
[----:B------:R-:W-:-:S13]  /*4e80*/  ELECT P6, URZ, PT ;  /* 0x00000000003f782f */ /* 0x000fda00038c0000 */
.L_x_136:
[----:B------:R-:W-:Y:S04]  /*4e90*/  BSSY B1, `(.L_x_101) ;  /* 0x000003f000017945 */ /* 0x000fe80003800000 */
[----:B------:R-:W-:Y:S05]  /*4ea0*/  @!P6 BRA `(.L_x_102) ;  /* 0x0000000000f4e947 */ /* 0x000fea0003800000 */
[----:B------:R-:W0:Y:S02]  /*4eb0*/  LDC R4, c[0x0][0x28c] ;  /* 0x0000a300ff047b82 */ /* 0x000e240000000800 */
[----:B0-----:R-:W-:-:S13]  /*4ec0*/  ISETP.GE.AND P1, PT, R4, 0x1, PT ;  /* 0x000000010400780c */ /* 0x001fda0003f26270 */
[----:B------:R-:W-:Y:S05]  /*4ed0*/  @!P1 BRA `(.L_x_102) ;  /* 0x0000000000e89947 */ /* 0x000fea0003800000 */
[----:B------:R-:W-:Y:S02]  /*4ee0*/  IMAD.SHL.U32 R15, R7, 0x80, RZ ;  /* 0x00000080070f7824 */ /* 0x000fe400078e00ff */
[----:B------:R-:W-:Y:S02]  /*4ef0*/  IMAD.SHL.U32 R18, R9, 0x40, RZ ;  /* 0x0000004009127824 */ /* 0x000fe400078e00ff */
[----:B------:R-:W-:Y:S02]  /*4f00*/  IMAD.MOV.U32 R20, RZ, RZ, RZ ;  /* 0x000000ffff147224 */ /* 0x000fe400078e00ff */
[----:B------:R-:W-:Y:S02]  /*4f10*/  IMAD.MOV.U32 R4, RZ, RZ, R10 ;  /* 0x000000ffff047224 */ /* 0x000fe400078e000a */
[----:B------:R-:W-:Y:S02]  /*4f20*/  IMAD.MOV.U32 R5, RZ, RZ, R0 ;  /* 0x000000ffff057224 */ /* 0x000fe400078e0000 */
[----:B------:R-:W-:-:S02]  /*4f30*/  IMAD.MOV.U32 R6, RZ, RZ, R12 ;  /* 0x000000ffff067224 */ /* 0x000fc400078e000c */
[----:B------:R-:W-:-:S07]  /*4f40*/  VIADD R22, R15, 0x40 ;  /* 0x000000400f167836 */ /* 0x000fce0000000000 */
.L_x_106:
[----:B------:R-:W0:Y:S01]  /*4f50*/  S2R R14, SR_CgaCtaId ;  /* 0x00000000000e7919 */ /* 0x000e220000008800 */
[----:B------:R-:W-:Y:S01]  /*4f60*/  MOV R7, 0x400 ;  /* 0x0000040000077802 */ /* 0x000fe20000000f00 */
[----:B------:R-:W1:Y:S03]  /*4f70*/  @!P2 LDC R9, c[0x0][0x500] ;  /* 0x00014000ff09ab82 */ /* 0x000e660000000800 */
[----:B0-----:R-:W-:Y:S02]  /*4f80*/  LEA R21, R14, R7, 0x18 ;  /* 0x000000070e157211 */ /* 0x001fe400078ec0ff */
[----:B------:R-:W-:-:S03]  /*4f90*/  SHF.L.U32 R7, R5, 0x1f, RZ ;  /* 0x0000001f05077819 */ /* 0x000fc600000006ff */
[----:B------:R-:W-:-:S04]  /*4fa0*/  IMAD R14, R6, 0x8, R21 ;  /* 0x00000008060e7824 */ /* 0x000fc800078e0215 */
[----:B------:R-:W0:Y:S02]  /*4fb0*/  SYNCS.PHASECHK.TRANS64.TRYWAIT P1, [R14+URZ+0x90], R7 ;  /* 0x000090070e0075a7 */ /* 0x000e24000802017f */
[----:B01----:R-:W-:Y:S05]  /*4fc0*/  @!P1 BRA `(.L_x_103) ;  /* 0x00000014007c9947 */ /* 0x003fea0003800000 */
.L_x_137:
[----:B0-----:R-:W-:Y:S01]  /*4fd0*/  PRMT R7, R11, 0x9910, RZ ;  /* 0x000099100b077816 */ /* 0x001fe200000000ff */
[----:B------:R0:W-:Y:S03]  /*4fe0*/  @!P2 SYNCS.ARRIVE.TRANS64 RZ, [R14+URZ], R9 ;  /* 0x000000090effa9a7 */ /* 0x0001e6000800003f */
[----:B------:R-:W-:-:S13]  /*4ff0*/  ISETP.NE.AND P1, PT, R7, 0x2, PT ;  /* 0x000000020700780c */ /* 0x000fda0003f25270 */
[----:B0-----:R-:W-:Y:S05]  /*5000*/  @P1 BRA `(.L_x_104) ;  /* 0x0000000000041947 */ /* 0x001fea0003800000 */
[----:B------:R-:W-:Y:S01]  /*5010*/  BPT.TRAP 0x1 ;  /* 0x000000040000795c */ /* 0x000fe20000300000 */
.L_x_104:
[----:B------:R-:W-:Y:S05]  /*5020*/  @P0 BRA `(.L_x_105) ;  /* 0x0000000000040947 */ /* 0x000fea0003800000 */
[----:B------:R-:W-:Y:S01]  /*5030*/  BPT.TRAP 0x1 ;  /* 0x000000040000795c */ /* 0x000fe20000300000 */
.L_x_105:
[C-C-:B------:R-:W-:Y:S01]  /*5040*/  IMAD R7, R6.reuse, 0x2000, R21.reuse ;  /* 0x0000200006077824 */ /* 0x140fe200078e0215 */
[----:B------:R-:W-:Y:S01]  /*5050*/  R2UR UR10, R15 ;  /* 0x000000000f0a72ca */ /* 0x000fe200000e0000 */
[----:B------:R-:W-:Y:S01]  /*5060*/  IMAD R21, R6, 0x1000, R21 ;  /* 0x0000100006157824 */ /* 0x000fe200078e0215 */
[----:B------:R-:W-:Y:S01]  /*5070*/  R2UR UR9, R14 ;  /* 0x000000000e0972ca */ /* 0x000fe200000e0000 */
[----:B------:R-:W-:Y:S01]  /*5080*/  UIADD3 UR6, UP0, UR24, 0xf0, URZ ;  /* 0x000000f018067890 */ /* 0x000fe2000ff1e03f */
[----:B------:R-:W-:Y:S01]  /*5090*/  R2UR UR5, R7 ;  /* 0x00000000070572ca */ /* 0x000fe200000e0000 */
[----:B------:R-:W-:Y:S01]  /*50a0*/  VIADD R4, R4, 0xffffffff ;  /* 0xffffffff04047836 */ /* 0x000fe20000000000 */
[----:B------:R-:W-:Y:S01]  /*50b0*/  R2UR UR8, R21 ;  /* 0x00000000150872ca */ /* 0x000fe200000e0000 */
[----:B------:R-:W-:Y:S01]  /*50c0*/  UIADD3.X UR7, URZ, UR25, URZ, UP0, !UPT ;  /* 0x000000193f077290 */ /* 0x000fe200087fe43f */
[----:B------:R-:W-:Y:S01]  /*50d0*/  R2UR UR11, R20 ;  /* 0x00000000140b72ca */ /* 0x000fe200000e0000 */
[----:B------:R-:W-:Y:S01]  /*50e0*/  UIADD3 UR26, UP1, UR24, 0x1f0, URZ ;  /* 0x000001f0181a7890 */ /* 0x000fe2000ff3e03f */
[----:B------:R-:W-:Y:S01]  /*50f0*/  R2UR UR12, R8 ;  /* 0x00000000080c72ca */ /* 0x000fe200000e0000 */
[----:B------:R-:W-:Y:S01]  /*5100*/  VIADD R6, R6, 0x1 ;  /* 0x0000000106067836 */ /* 0x000fe20000000000 */
[----:B------:R-:W-:Y:S01]  /*5110*/  R2UR UR20, R22 ;  /* 0x00000000161472ca */ /* 0x000fe200000e0000 */
[----:B------:R-:W-:Y:S01]  /*5120*/  UIADD3.X UR27, URZ, UR25, URZ, UP1, !UPT ;  /* 0x000000193f1b7290 */ /* 0x000fe20008ffe43f */
[----:B------:R-:W-:Y:S01]  /*5130*/  R2UR UR21, R18 ;  /* 0x00000000121572ca */ /* 0x000fe200000e0000 */
[----:B------:R-:W-:Y:S01]  /*5140*/  UMOV UR14, 0x0 ;  /* 0x00000000000e7882 */ /* 0x000fe20000000000 */
[----:B------:R-:W-:Y:S01]  /*5150*/  ISETP.GT.AND P3, PT, R4, 0x1, PT ;  /* 0x000000010400780c */ /* 0x000fe20003f64270 */
[----:B------:R-:W-:Y:S01]  /*5160*/  UIADD3 UR16, UR5, 0x200, URZ ;  /* 0x0000020005107890 */ /* 0x000fe2000fffe03f */
[----:B------:R-:W-:Y:S01]  /*5170*/  ISETP.NE.AND P1, PT, R6, 0x12, PT ;  /* 0x000000120600780c */ /* 0x000fe20003f25270 */
[----:B------:R-:W-:Y:S01]  /*5180*/  UIADD3 UR5, UR5, 0x1200, URZ ;  /* 0x0000120005057890 */ /* 0x000fe2000fffe03f */
[----:B------:R-:W-:Y:S01]  /*5190*/  VIADD R20, R20, 0x20 ;  /* 0x0000002014147836 */ /* 0x000fe20000000000 */
[----:B------:R-:W-:Y:S01]  /*51a0*/  UIADD3 UR17, UR8, 0x24200, URZ ;  /* 0x0002420008117890 */ /* 0x000fe2000fffe03f */
[----:B------:R-:W-:Y:S01]  /*51b0*/  SEL R14, RZ, 0x1, P1 ;  /* 0x00000001ff0e7807 */ /* 0x000fe20000800000 */
[----:B------:R-:W-:Y:S01]  /*51c0*/  UMOV UR15, 0x10000000 ;  /* 0x10000000000f7882 */ /* 0x000fe20000000000 */
[----:B------:R-:W-:Y:S01]  /*51d0*/  UMOV UR8, UR16 ;  /* 0x0000001000087c82 */ /* 0x000fe20008000000 */
[----:B------:R-:W-:Y:S01]  /*51e0*/  SEL R6, R6, RZ, P1 ;  /* 0x000000ff06067207 */ /* 0x000fe20000800000 */
[----:B------:R0:W-:Y:S01]  /*51f0*/  UTMALDG.3D [UR8], [UR6], desc[UR14] ;  /* 0x00000e08060075b4 */ /* 0x0001e20008011000 */
[----:B------:R-:W-:Y:S01]  /*5200*/  LOP3.LUT R5, R5, R14, RZ, 0x3c, !PT ;  /* 0x0000000e05057212 */ /* 0x000fe200078e3cff */
[----:B0-----:R-:W-:Y:S01]  /*5210*/  UMOV UR8, UR5 ;  /* 0x0000000500087c82 */ /* 0x001fe20008000000 */
[----:B------:R-:W-:-:S02]  /*5220*/  UMOV UR10, UR20 ;  /* 0x00000014000a7c82 */ /* 0x000fc40008000000 */
[----:B------:R0:W-:Y:S02]  /*5230*/  UTMALDG.3D [UR8], [UR6], desc[UR14] ;  /* 0x00000e08060075b4 */ /* 0x0001e40008011000 */
[----:B0-----:R-:W-:Y:S01]  /*5240*/  UMOV UR8, UR17 ;  /* 0x0000001100087c82 */ /* 0x001fe20008000000 */
[----:B------:R-:W-:Y:S02]  /*5250*/  UMOV UR10, UR21 ;  /* 0x00000015000a7c82 */ /* 0x000fe40008000000 */
[----:B------:R0:W-:Y:S02]  /*5260*/  UTMALDG.3D [UR8], [UR26], desc[UR14] ;  /* 0x00000e081a0075b4 */ /* 0x0001e40008011000 */
[----:B0-----:R-:W-:Y:S05]  /*5270*/  @P3 BRA `(.L_x_106) ;  /* 0xfffffffc00343947 */ /* 0x001fea000383ffff */
.L_x_102:
[----:B------:R-:W-:Y:S05]  /*5280*/  BSYNC B1 ;  /* 0x0000000000017941 */ /* 0x000fea0003800000 */
.L_x_101:
[----:B------:R-:W-:Y:S01]  /*5290*/  LOP3.LUT P3, RZ, R13, 0xff, RZ, 0xc0, !PT ;  /* 0x000000ff0dff7812 */ /* 0x000fe2000786c0ff */
[----:B------:R-:W-:Y:S01]  /*52a0*/  IMAD.IADD R12, R3, 0x1, R12 ;  /* 0x00000001030c7824 */ /* 0x000fe200078e020c */
[----:B------:R-:W-:Y:S01]  /*52b0*/  IADD3 R16, P4, R16, UR22, RZ ;  /* 0x0000001610107c10 */ /* 0x000fe2000ff9e0ff */
[----:B------:R-:W-:Y:S01]  /*52c0*/  ULDC.64 UR6, c[0x0][0x650] ;  /* 0x0001940000067ab9 */ /* 0x000fe20000000a00 */
[----:B------:R-:W-:Y:S01]  /*52d0*/  BSSY B1, `(.L_x_107) ;  /* 0x000006a000017945 */ /* 0x000fe20003800000 */
[----:B------:R-:W-:Y:S01]  /*52e0*/  IMAD.MOV.U32 R9, RZ, RZ, -0x1 ;  /* 0xffffffffff097424 */ /* 0x000fe200078e00ff */
[----:B------:R-:W-:Y:S01]  /*52f0*/  ISETP.GT.U32.AND P1, PT, R12, 0x11, PT ;  /* 0x000000110c00780c */ /* 0x000fe20003f24070 */
[----:B------:R-:W-:Y:S01]  /*5300*/  IMAD.MOV.U32 R8, RZ, RZ, -0x1 ;  /* 0xffffffffff087424 */ /* 0x000fe200078e00ff */
[----:B------:R-:W-:Y:S02]  /*5310*/  IADD3.X R17, R17, UR13, RZ, P4, !PT ;  /* 0x0000000d11117c10 */ /* 0x000fe4000a7fe4ff */
[----:B------:R-:W-:-:S02]  /*5320*/  ISETP.LT.U32.AND P1, PT, R3, 0x12, P1 ;  /* 0x000000120300780c */ /* 0x000fc40000f21070 */
[----:B------:R-:W-:Y:S01]  /*5330*/  PRMT R13, RZ, 0x7610, R13 ;  /* 0x00007610ff0d7816 */ /* 0x000fe2000000000d */
[----:B------:R-:W0:Y:S01]  /*5340*/  @P3 S2R R5, SR_CgaCtaId ;  /* 0x0000000000053919 */ /* 0x000e220000008800 */
[----:B------:R-:W-:-:S04]  /*5350*/  @P3 MOV R4, 0x400 ;  /* 0x0000040000043802 */ /* 0x000fc80000000f00 */
[----:B0-----:R-:W-:Y:S01]  /*5360*/  @P3 LEA R6, R5, R4, 0x18 ;  /* 0x0000000405063211 */ /* 0x001fe200078ec0ff */
[----:B------:R-:W-:-:S03]  /*5370*/  IMAD.WIDE.U32 R4, R12, 0x38e38e39, RZ ;  /* 0x38e38e390c047825 */ /* 0x000fc600078e00ff */
[----:B------:R0:W-:Y:S01]  /*5380*/  @P3 SYNCS.ARRIVE.TRANS64.A1T0 RZ, [R6+URZ+0x138], RZ ;  /* 0x000138ff06ff39a7 */ /* 0x0001e2000810003f */
[----:B------:R-:W-:Y:S02]  /*5390*/  ISETP.GE.U32.AND P3, PT, R3, 0x12, PT ;  /* 0x000000120300780c */ /* 0x000fe40003f66070 */
[----:B------:R-:W-:Y:S02]  /*53a0*/  SHF.R.U32.HI R7, RZ, 0x2, R5 ;  /* 0x00000002ff077819 */ /* 0x000fe40000011605 */
[----:B------:R-:W-:Y:S02]  /*53b0*/  SEL R5, RZ, 0x1, !P1 ;  /* 0x00000001ff057807 */ /* 0x000fe40004800000 */
[----:B------:R-:W-:Y:S01]  /*53c0*/  ISETP.GE.U32.AND P1, PT, R16, UR6, PT ;  /* 0x0000000610007c0c */ /* 0x000fe2000bf26070 */
[----:B------:R-:W-:Y:S01]  /*53d0*/  IMAD R12, R7, -0x12, R12 ;  /* 0xffffffee070c7824 */ /* 0x000fe200078e020c */
[----:B------:R-:W-:Y:S02]  /*53e0*/  LOP3.LUT R0, R0, R5, RZ, 0x3c, !PT ;  /* 0x0000000500007212 */ /* 0x000fe400078e3cff */
[----:B------:R-:W-:-:S02]  /*53f0*/  ISETP.GE.U32.AND.EX P1, PT, R17, UR7, PT, P1 ;  /* 0x0000000711007c0c */ /* 0x000fc4000bf26110 */
[----:B------:R-:W-:Y:S02]  /*5400*/  PRMT R4, RZ, 0x7610, R4 ;  /* 0x00007610ff047816 */ /* 0x000fe40000000004 */
[----:B------:R-:W-:Y:S01]  /*5410*/  @P3 LOP3.LUT R0, R0, 0x1, R7, 0x78, !PT ;  /* 0x0000000100003812 */ /* 0x000fe200078e7807 */
[----:B------:R-:W-:-:S08]  /*5420*/  IMAD.MOV.U32 R7, RZ, RZ, -0x1 ;  /* 0xffffffffff077424 */ /* 0x000fd000078e00ff */
[----:B0-----:R-:W-:Y:S05]  /*5430*/  @P1 BRA `(.L_x_108) ;  /* 0x00000004004c1947 */ /* 0x001fea0003800000 */
[----:B------:R-:W-:Y:S01]  /*5440*/  ULDC.64 UR6, c[0x0][0x628] ;  /* 0x00018a0000067ab9 */ /* 0x000fe20000000a00 */
[----:B------:R-:W0:Y:S01]  /*5450*/  S2R R15, SR_CTAID.X ;  /* 0x00000000000f7919 */ /* 0x000e220000002500 */
[----:B------:R-:W-:Y:S01]  /*5460*/  ISETP.NE.U32.AND P1, PT, RZ, UR6, PT ;  /* 0x00000006ff007c0c */ /* 0x000fe2000bf25070 */
[----:B------:R-:W-:Y:S01]  /*5470*/  ULDC UR8, c[0x0][0x630] ;  /* 0x00018c0000087ab9 */ /* 0x000fe20000000800 */
[----:B------:R-:W-:Y:S01]  /*5480*/  IMAD.MOV.U32 R4, RZ, RZ, R16 ;  /* 0x000000ffff047224 */ /* 0x000fe200078e0010 */
[----:B------:R-:W1:Y:S01]  /*5490*/  S2R R14, SR_CTAID.Y ;  /* 0x00000000000e7919 */ /* 0x000e620000002600 */
[----:B------:R-:W-:Y:S01]  /*54a0*/  ISETP.NE.AND.EX P1, PT, RZ, UR7, PT, P1 ;  /* 0x00000007ff007c0c */ /* 0x000fe2000bf25310 */
[----:B------:R-:W-:-:S12]  /*54b0*/  IMAD.MOV.U32 R5, RZ, RZ, R17 ;  /* 0x000000ffff057224 */ /* 0x000fd800078e0011 */
[----:B------:R-:W-:Y:S05]  /*54c0*/  @!P1 BRA `(.L_x_109) ;  /* 0x0000000000289947 */ /* 0x000fea0003800000 */
[----:B------:R-:W-:Y:S02]  /*54d0*/  ULDC UR5, c[0x0][0x634] ;  /* 0x00018d0000057ab9 */ /* 0x000fe40000000800 */
[----:B------:R-:W-:-:S05]  /*54e0*/  IADD3 R9, P1, R16, UR5, RZ ;  /* 0x0000000510097c10 */ /* 0x000fca000ff3e0ff */
[----:B------:R-:W-:-:S04]  /*54f0*/  IMAD.X R21, RZ, RZ, R17, P1 ;  /* 0x000000ffff157224 */ /* 0x000fc800008e0611 */
[----:B------:R-:W-:-:S04]  /*5500*/  IMAD.WIDE.U32 R6, R21, UR6, RZ ;  /* 0x0000000615067c25 */ /* 0x000fc8000f8e00ff */
[----:B------:R-:W-:-:S04]  /*5510*/  IMAD.WIDE.U32 R6, P1, R9, UR7, R6 ;  /* 0x0000000709067c25 */ /* 0x000fc8000f820006 */
[----:B------:R-:W-:-:S04]  /*5520*/  IMAD.WIDE.U32 R8, R9, UR6, RZ ;  /* 0x0000000609087c25 */ /* 0x000fc8000f8e00ff */
[----:B------:R-:W-:Y:S01]  /*5530*/  IMAD.X R5, RZ, RZ, RZ, P1 ;  /* 0x000000ffff057224 */ /* 0x000fe200008e06ff */
[----:B------:R-:W-:Y:S01]  /*5540*/  IADD3 RZ, P1, R9, R6, RZ ;  /* 0x0000000609ff7210 */ /* 0x000fe20007f3e0ff */
[----:B------:R-:W-:-:S04]  /*5550*/  IMAD.MOV.U32 R4, RZ, RZ, R7 ;  /* 0x000000ffff047224 */ /* 0x000fc800078e0007 */
[----:B------:R-:W-:-:S08]  /*5560*/  IMAD.WIDE.U32.X R4, R21, UR7, R4, P1 ;  /* 0x0000000715047c25 */ /* 0x000fd000088e0404 */
.L_x_109:
[--C-:B------:R-:W-:Y:S01]  /*5570*/  SHF.R.U64 R8, R4, UR8, R5.reuse ;  /* 0x0000000804087c19 */ /* 0x100fe20008001205 */
[----:B------:R-:W-:Y:S01]  /*5580*/  ULDC.64 UR6, c[0x0][0x620] ;  /* 0x0001880000067ab9 */ /* 0x000fe20000000a00 */
[----:B------:R-:W-:Y:S01]  /*5590*/  SHF.R.U32.HI R4, RZ, UR8, R5 ;  /* 0x00000008ff047c19 */ /* 0x000fe20008011605 */
[----:B------:R-:W-:Y:S01]  /*55a0*/  ULDC UR5, c[0x0][0x150] ;  /* 0x0000540000057ab9 */ /* 0x000fe20000000800 */
[----:B------:R-:W-:Y:S01]  /*55b0*/  IADD3 R7, P1, RZ, -R8, RZ ;  /* 0x80000008ff077210 */ /* 0x000fe20007f3e0ff */
[----:B------:R-:W2:Y:S01]  /*55c0*/  LDC R24, c[0x0][0x144] ;  /* 0x00005100ff187b82 */ /* 0x000ea20000000800 */
[----:B0-----:R-:W-:Y:S01]  /*55d0*/  I2FP.F32.U32 R9, R15 ;  /* 0x0000000f00097245 */ /* 0x001fe20000201000 */
[----:B------:R-:W-:Y:S02]  /*55e0*/  ULDC.64 UR8, c[0x0][0x640] ;  /* 0x0001900000087ab9 */ /* 0x000fe40000000a00 */
[----:B------:R-:W-:Y:S01]  /*55f0*/  IMAD.X R4, RZ, RZ, ~R4, P1 ;  /* 0x000000ffff047224 */ /* 0x000fe200008e0e04 */
[----:B------:R-:W-:-:S03]  /*5600*/  ISETP.NE.U32.AND P1, PT, RZ, UR8, PT ;  /* 0x00000008ff007c0c */ /* 0x000fc6000bf25070 */
[----:B------:R-:W-:Y:S01]  /*5610*/  IMAD R6, R4, UR6, RZ ;  /* 0x0000000604067c24 */ /* 0x000fe2000f8e02ff */
[----:B------:R-:W0:Y:S01]  /*5620*/  LDC R21, c[0x0][0x148] ;  /* 0x00005200ff157b82 */ /* 0x000e220000000800 */
[C---:B------:R-:W-:Y:S01]  /*5630*/  IMAD.WIDE.U32 R4, R7.reuse, UR6, R16 ;  /* 0x0000000607047c25 */ /* 0x040fe2000f8e0010 */
[----:B------:R-:W-:Y:S01]  /*5640*/  ULDC UR6, c[0x0][0x154] ;  /* 0x0000550000067ab9 */ /* 0x000fe20000000800 */
[----:B------:R-:W-:Y:S02]  /*5650*/  ISETP.NE.AND.EX P1, PT, RZ, UR9, PT, P1 ;  /* 0x00000009ff007c0c */ /* 0x000fe4000bf25310 */
[----:B------:R-:W-:Y:S02]  /*5660*/  IMAD R7, R7, UR7, R6 ;  /* 0x0000000707077c24 */ /* 0x000fe4000f8e0206 */
[----:B------:R-:W-:Y:S01]  /*5670*/  FMUL R6, R9, UR5 ;  /* 0x0000000509067c20 */ /* 0x000fe20008400000 */
[----:B------:R-:W-:Y:S01]  /*5680*/  ULDC UR5, c[0x0][0x618] ;  /* 0x0001860000057ab9 */ /* 0x000fe20000000800 */
[----:B------:R-:W-:Y:S01]  /*5690*/  ULDC UR7, c[0x0][0x608] ;  /* 0x0001820000077ab9 */ /* 0x000fe20000000800 */
[----:B------:R-:W-:-:S03]  /*56a0*/  IMAD.IADD R5, R5, 0x1, R7 ;  /* 0x0000000105057824 */ /* 0x000fc600078e0207 */
[----:B------:R-:W3:Y:S02]  /*56b0*/  F2I.U32.TRUNC.NTZ R6, R6 ;  /* 0x0000000600067305 */ /* 0x000ee4000020f000 */
[----:B------:R-:W-:Y:S02]  /*56c0*/  SHF.R.U64 R9, R4, UR5, R5 ;  /* 0x0000000504097c19 */ /* 0x000fe40008001205 */
[----:B-1----:R-:W-:-:S05]  /*56d0*/  I2FP.F32.U32 R4, R14 ;  /* 0x0000000e00047245 */ /* 0x002fca0000201000 */
[----:B------:R-:W-:Y:S01]  /*56e0*/  FMUL R22, R4, UR6 ;  /* 0x0000000604167c20 */ /* 0x000fe20008400000 */
[----:B------:R-:W-:Y:S01]  /*56f0*/  SHF.R.U32.HI R4, RZ, UR5, R5 ;  /* 0x00000005ff047c19 */ /* 0x000fe20008011605 */
[----:B------:R-:W-:-:S03]  /*5700*/  ULDC UR5, c[0x0][0x658] ;  /* 0x0001960000057ab9 */ /* 0x000fc60000000800 */
[--C-:B------:R-:W-:Y:S01]  /*5710*/  SHF.R.U64 R20, R9, UR7, R4.reuse ;  /* 0x0000000709147c19 */ /* 0x100fe20008001204 */
[----:B------:R-:W1:Y:S01]  /*5720*/  F2I.U32.TRUNC.NTZ R22, R22 ;  /* 0x0000001600167305 */ /* 0x000e62000020f000 */
[----:B------:R-:W-:Y:S01]  /*5730*/  SHF.R.U32.HI R5, RZ, UR7, R4 ;  /* 0x00000007ff057c19 */ /* 0x000fe20008011604 */
[----:B---3--:R-:W-:-:S03]  /*5740*/  IMAD.MOV R6, RZ, RZ, -R6 ;  /* 0x000000ffff067224 */ /* 0x008fc600078e0a06 */
[----:B------:R-:W-:Y:S01]  /*5750*/  SHF.R.U64 R18, R20, UR5, R5 ;  /* 0x0000000514127c19 */ /* 0x000fe20008001205 */
[----:B--2---:R-:W-:Y:S01]  /*5760*/  IMAD R15, R24, R6, R15 ;  /* 0x00000006180f7224 */ /* 0x004fe200078e020f */
[----:B------:R-:W-:-:S03]  /*5770*/  SHF.R.U32.HI R23, RZ, UR5, R5 ;  /* 0x00000005ff177c19 */ /* 0x000fc60008011605 */
[----:B------:R-:W-:Y:S02]  /*5780*/  IMAD.MOV.U32 R4, RZ, RZ, R18 ;  /* 0x000000ffff047224 */ /* 0x000fe400078e0012 */
[----:B------:R-:W-:Y:S01]  /*5790*/  IMAD.MOV.U32 R5, RZ, RZ, R23 ;  /* 0x000000ffff057224 */ /* 0x000fe200078e0017 */
[----:B-1----:R-:W-:Y:S06]  /*57a0*/  @!P1 BRA `(.L_x_110) ;  /* 0x0000000000289947 */ /* 0x002fec0003800000 */
[----:B------:R-:W-:Y:S02]  /*57b0*/  ULDC UR5, c[0x0][0x64c] ;  /* 0x0001930000057ab9 */ /* 0x000fe40000000800 */
[----:B------:R-:W-:-:S05]  /*57c0*/  IADD3 R5, P1, R18, UR5, RZ ;  /* 0x0000000512057c10 */ /* 0x000fca000ff3e0ff */
[----:B------:R-:W-:-:S04]  /*57d0*/  IMAD.X R23, RZ, RZ, R23, P1 ;  /* 0x000000ffff177224 */ /* 0x000fc800008e0617 */
[----:B------:R-:W-:-:S04]  /*57e0*/  IMAD.WIDE.U32 R6, R23, UR8, RZ ;  /* 0x0000000817067c25 */ /* 0x000fc8000f8e00ff */
[----:B------:R-:W-:-:S04]  /*57f0*/  IMAD.WIDE.U32 R6, P1, R5, UR9, R6 ;  /* 0x0000000905067c25 */ /* 0x000fc8000f820006 */
[----:B------:R-:W-:-:S04]  /*5800*/  IMAD.WIDE.U32 R4, R5, UR8, RZ ;  /* 0x0000000805047c25 */ /* 0x000fc8000f8e00ff */
[----:B------:R-:W-:Y:S01]  /*5810*/  IMAD.MOV.U32 R4, RZ, RZ, R7 ;  /* 0x000000ffff047224 */ /* 0x000fe200078e0007 */
[----:B------:R-:W-:Y:S01]  /*5820*/  IADD3 RZ, P3, R5, R6, RZ ;  /* 0x0000000605ff7210 */ /* 0x000fe20007f7e0ff */
[----:B------:R-:W-:-:S04]  /*5830*/  IMAD.X R5, RZ, RZ, RZ, P1 ;  /* 0x000000ffff057224 */ /* 0x000fc800008e06ff */
[----:B------:R-:W-:-:S08]  /*5840*/  IMAD.WIDE.U32.X R4, R23, UR9, R4, P3 ;  /* 0x0000000917047c25 */ /* 0x000fd000098e0404 */
.L_x_110:
[----:B------:R-:W-:Y:S01]  /*5850*/  ISETP.NE.AND P1, PT, R2, 0x1, PT ;  /* 0x000000010200780c */ /* 0x000fe20003f25270 */
[----:B------:R-:W-:Y:S01]  /*5860*/  ULDC UR5, c[0x0][0x648] ;  /* 0x0001920000057ab9 */ /* 0x000fe20000000800 */
[----:B------:R-:W-:Y:S01]  /*5870*/  LOP3.LUT R20, R20, UR18, RZ, 0xc0, !PT ;  /* 0x0000001214147c12 */ /* 0x000fe2000f8ec0ff */
[----:B------:R-:W-:Y:S01]  /*5880*/  IMAD.MOV R22, RZ, RZ, -R22 ;  /* 0x000000ffff167224 */ /* 0x000fe200078e0a16 */
[----:B------:R-:W-:Y:S01]  /*5890*/  SHF.R.U64 R5, R4, UR5, R5 ;  /* 0x0000000504057c19 */ /* 0x000fe20008001205 */
[----:B------:R-:W-:Y:S01]  /*58a0*/  ULDC UR5, c[0x0][0x638] ;  /* 0x00018e0000057ab9 */ /* 0x000fe20000000800 */
[----:B------:R-:W-:Y:S01]  /*58b0*/  LOP3.LUT R9, R9, UR4, RZ, 0xc0, !PT ;  /* 0x0000000409097c12 */ /* 0x000fe2000f8ec0ff */
[----:B------:R-:W-:Y:S01]  /*58c0*/  ULDC UR6, c[0x0][0x610] ;  /* 0x0001840000067ab9 */ /* 0x000fe20000000800 */
[----:B------:R-:W-:Y:S02]  /*58d0*/  IMAD.MOV.U32 R4, RZ, RZ, 0x1 ;  /* 0x00000001ff047424 */ /* 0x000fe400078e00ff */
[----:B------:R-:W-:-:S02]  /*58e0*/  IMAD.MOV R7, RZ, RZ, -R5 ;  /* 0x000000ffff077224 */ /* 0x000fc400078e0a05 */
[----:B------:R-:W-:Y:S02]  /*58f0*/  IMAD R20, R5, UR19, R20 ;  /* 0x0000001305147c24 */ /* 0x000fe4000f8e0214 */
[----:B0-----:R-:W-:Y:S02]  /*5900*/  @P1 IMAD R15, R21, R22, R14 ;  /* 0x00000016150f1224 */ /* 0x001fe400078e020e */
[----:B------:R-:W-:Y:S01]  /*5910*/  IMAD R18, R7, UR5, R18 ;  /* 0x0000000507127c24 */ /* 0x000fe2000f8e0212 */
[----:B------:R-:W-:Y:S01]  /*5920*/  ULDC UR5, c[0x0][0x600] ;  /* 0x0001800000057ab9 */ /* 0x000fe20000000800 */
[----:B------:R-:W-:Y:S02]  /*5930*/  IMAD R15, R20, UR6, R15 ;  /* 0x00000006140f7c24 */ /* 0x000fe4000f8e020f */
[----:B------:R-:W-:-:S05]  /*5940*/  IMAD R18, R18, UR5, R9 ;  /* 0x0000000512127c24 */ /* 0x000fca000f8e0209 */
[----:B------:R-:W-:Y:S02]  /*5950*/  SEL R9, R18, R15, !P1 ;  /* 0x0000000f12097207 */ /* 0x000fe40004800000 */
[----:B------:R-:W-:-:S07]  /*5960*/  SEL R7, R15, R18, !P1 ;  /* 0x000000120f077207 */ /* 0x000fce0004800000 */
.L_x_108:
[----:B------:R-:W-:Y:S05]  /*5970*/  BSYNC B1 ;  /* 0x0000000000017941 */ /* 0x000fea0003800000 */
.L_x_107:
[----:B------:R-:W-:-:S13]  /*5980*/  LOP3.LUT P1, RZ, R4, 0xff, RZ, 0xc0, !PT ;  /* 0x000000ff04ff7812 */ /* 0x000fda000782c0ff */
[----:B------:R-:W-:Y:S05]  /*5990*/  @P1 BRA `(.L_x_111) ;  /* 0xfffffff400301947 */ /* 0x000fea000383ffff */
[----:B------:R-:W-:Y:S05]  /*59a0*/  BSYNC B0 ;  /* 0x0000000000007941 */ /* 0x000fea0003800000 */
.L_x_99:
[----:B------:R-:W-:-:S03]  /*59b0*/  UMOV UR5, 0xffffffff ;  /* 0xffffffff00057882 */ /* 0x000fc60000000000 */
[----:B------:R-:W-:Y:S05]  /*59c0*/  BRA.DIV UR5, `(.L_x_112) ;  /* 0x0000000e05107947 */ /* 0x000fea000b800000 */
[----:B------:R-:W-:-:S13]  /*59d0*/  ELECT P6, URZ, PT ;  /* 0x00000000003f782f */ /* 0x000fda00038c0000 */
.L_x_140:
[----:B------:R-:W-:Y:S04]  /*59e0*/  BSSY B0, `(.L_x_113) ;  /* 0x00000a9000007945 */ /* 0x000fe80003800000 */
[----:B------:R-:W-:Y:S05]  /*59f0*/  @!P6 BRA `(.L_x_114) ;  /* 0x00000008009ce947 */ /* 0x000fea0003800000 */
[----:B------:R-:W-:-:S04]  /*5a00*/  LOP3.LUT R19, R19, 0x2, RZ, 0xfc, !PT ;  /* 0x0000000213137812 */ /* 0x000fc800078efcff */
[----:B------:R-:W-:-:S13]  /*5a10*/  ISETP.NE.AND P0, PT, R19, 0x3, PT ;  /* 0x000000031300780c */ /* 0x000fda0003f05270 */
[----:B------:R-:W-:Y:S05]  /*5a20*/  @!P0 BRA `(.L_x_115) ;  /* 0x0000000000048947 */ /* 0x000fea0003800000 */
[----:B------:R-:W-:Y:S01]  /*5a30*/  BPT.TRAP 0x1 ;  /* 0x000000040000795c */ /* 0x000fe20000300000 */
.L_x_115:
[----:B------:R-:W0:Y:S01]  /*5a40*/  S2R R3, SR_CgaCtaId ;  /* 0x0000000000037919 */ /* 0x000e220000008800 */
[----:B------:R-:W-:-:S04]  /*5a50*/  MOV R2, 0x400 ;  /* 0x0000040000027802 */ /* 0x000fc80000000f00 */
[----:B0-----:R-:W-:Y:S02]  /*5a60*/  LEA R3, R3, R2, 0x18 ;  /* 0x0000000203037211 */ /* 0x001fe400078ec0ff */
[----:B------:R-:W-:-:S03]  /*5a70*/  SHF.L.U32 R2, R0, 0x1f, RZ ;  /* 0x0000001f00027819 */ /* 0x000fc600000006ff */
[----:B------:R-:W-:-:S04]  /*5a80*/  VIADD R3, R3, 0x90 ;  /* 0x0000009003037836 */ /* 0x000fc80000000000 */
[C---:B------:R-:W-:Y:S02]  /*5a90*/  IMAD R7, R12.reuse, 0x8, R3 ;  /* 0x000000080c077824 */ /* 0x040fe400078e0203 */
[----:B------:R-:W-:Y:S02]  /*5aa0*/  VIADD R12, R12, 0x1 ;  /* 0x000000010c0c7836 */ /* 0x000fe40000000000 */
[----:B------:R-:W0:Y:S03]  /*5ab0*/  SYNCS.PHASECHK.TRANS64.TRYWAIT P0, [R7+URZ], R2 ;  /* 0x00000002070075a7 */ /* 0x000e26000800017f */
[----:B------:R-:W-:-:S04]  /*5ac0*/  ISETP.NE.AND P1, PT, R12, 0x12, PT ;  /* 0x000000120c00780c */ /* 0x000fc80003f25270 */
[----:B------:R-:W-:Y:S02]  /*5ad0*/  SEL R5, RZ, 0x1, P1 ;  /* 0x00000001ff057807 */ /* 0x000fe40000800000 */
[----:B------:R-:W-:Y:S02]  /*5ae0*/  SEL R12, R12, RZ, P1 ;  /* 0x000000ff0c0c7207 */ /* 0x000fe40000800000 */
[----:B------:R-:W-:-:S03]  /*5af0*/  LOP3.LUT R5, R0, R5, RZ, 0x3c, !PT ;  /* 0x0000000500057212 */ /* 0x000fc600078e3cff */
[----:B------:R-:W-:Y:S01]  /*5b00*/  IMAD R9, R12, 0x8, R3 ;  /* 0x000000080c097824 */ /* 0x000fe200078e0203 */
[----:B------:R-:W-:Y:S01]  /*5b10*/  SHF.L.U32 R4, R5, 0x1f, RZ ;  /* 0x0000001f05047819 */ /* 0x000fe200000006ff */
[----:B0-----:R-:W-:Y:S06]  /*5b20*/  @!P0 BRA `(.L_x_116) ;  /* 0x0000000800d88947 */ /* 0x001fec0003800000 */
.L_x_141:
[----:B------:R-:W1:Y:S01]  /*5b30*/  SYNCS.PHASECHK.TRANS64.TRYWAIT P0, [R9+URZ], R4 ;  /* 0x00000004090075a7 */ /* 0x000e62000800017f */
[----:B------:R-:W-:-:S05]  /*5b40*/  VIADD R0, R12, 0x1 ;  /* 0x000000010c007836 */ /* 0x000fca0000000000 */
[----:B------:R-:W-:-:S04]  /*5b50*/  ISETP.NE.AND P1, PT, R0, 0x12, PT ;  /* 0x000000120000780c */ /* 0x000fc80003f25270 */
[----:B0-----:R-:W-:Y:S02]  /*5b60*/  SEL R2, RZ, 0x1, P1 ;  /* 0x00000001ff027807 */ /* 0x001fe40000800000 */
[----:B------:R-:W-:Y:S02]  /*5b70*/  SEL R0, R0, RZ, P1 ;  /* 0x000000ff00007207 */ /* 0x000fe40000800000 */
[----:B------:R-:W-:-:S03]  /*5b80*/  LOP3.LUT R7, R5, R2, RZ, 0x3c, !PT ;  /* 0x0000000205077212 */ /* 0x000fc600078e3cff */
[----:B------:R-:W-:Y:S01]  /*5b90*/  IMAD R6, R0, 0x8, R3 ;  /* 0x0000000800067824 */ /* 0x000fe200078e0203 */
[----:B------:R-:W-:Y:S01]  /*5ba0*/  SHF.L.U32 R5, R7, 0x1f, RZ ;  /* 0x0000001f07057819 */ /* 0x000fe200000006ff */
[----:B-1----:R-:W-:Y:S06]  /*5bb0*/  @!P0 BRA `(.L_x_117) ;  /* 0x0000000800c88947 */ /* 0x002fec0003800000 */
.L_x_142:
[----:B------:R-:W1:Y:S01]  /*5bc0*/  SYNCS.PHASECHK.TRANS64.TRYWAIT P0, [R6+URZ], R5 ;  /* 0x00000005060075a7 */ /* 0x000e62000800017f */
[----:B------:R-:W-:-:S05]  /*5bd0*/  VIADD R0, R0, 0x1 ;  /* 0x0000000100007836 */ /* 0x000fca0000000000 */
[----:B------:R-:W-:-:S04]  /*5be0*/  ISETP.NE.AND P1, PT, R0, 0x12, PT ;  /* 0x000000120000780c */ /* 0x000fc80003f25270 */
[----:B------:R-:W-:Y:S02]  /*5bf0*/  SEL R2, RZ, 0x1, P1 ;  /* 0x00000001ff027807 */ /* 0x000fe40000800000 */
[----:B------:R-:W-:Y:S02]  /*5c00*/  SEL R0, R0, RZ, P1 ;  /* 0x000000ff00007207 */ /* 0x000fe40000800000 */
[----:B------:R-:W-:-:S03]  /*5c10*/  LOP3.LUT R7, R7, R2, RZ, 0x3c, !PT ;  /* 0x0000000207077212 */ /* 0x000fc600078e3cff */
[----:B0-----:R-:W-:Y:S01]  /*5c20*/  IMAD R9, R0, 0x8, R3 ;  /* 0x0000000800097824 */ /* 0x001fe200078e0203 */
[----:B------:R-:W-:Y:S01]  /*5c30*/  SHF.L.U32 R4, R7, 0x1f, RZ ;  /* 0x0000001f07047819 */ /* 0x000fe200000006ff */
[----:B-1----:R-:W-:Y:S06]  /*5c40*/  @!P0 BRA `(.L_x_118) ;  /* 0x0000000800b88947 */ /* 0x002fec0003800000 */
.L_x_143:
        /* <DEDUP_REMOVED lines=9> */
.L_x_144:
        /* <DEDUP_REMOVED lines=9> */
.L_x_145:
        /* <DEDUP_REMOVED lines=9> */
.L_x_146:
        /* <DEDUP_REMOVED lines=9> */
.L_x_147:
        /* <DEDUP_REMOVED lines=9> */
.L_x_148:
        /* <DEDUP_REMOVED lines=9> */
.L_x_149:
        /* <DEDUP_REMOVED lines=9> */
.L_x_150:
        /* <DEDUP_REMOVED lines=9> */
.L_x_151:
        /* <DEDUP_REMOVED lines=9> */
.L_x_152:
        /* <DEDUP_REMOVED lines=9> */
.L_x_153:
        /* <DEDUP_REMOVED lines=9> */
.L_x_154:
        /* <DEDUP_REMOVED lines=9> */
.L_x_155:
        /* <DEDUP_REMOVED lines=9> */
.L_x_156:
[----:B------:R-:W1:Y:S01]  /*63a0*/  SYNCS.PHASECHK.TRANS64.TRYWAIT P0, [R6+URZ], R5 ;  /* 0x00000005060075a7 */ /* 0x000e62000800017f */
[----:B------:R-:W-:-:S05]  /*63b0*/  VIADD R0, R0, 0x1 ;  /* 0x0000000100007836 */ /* 0x000fca0000000000 */
[----:B------:R-:W-:-:S04]  /*63c0*/  ISETP.NE.AND P1, PT, R0, 0x12, PT ;  /* 0x000000120000780c */ /* 0x000fc80003f25270 */
[----:B------:R-:W-:Y:S02]  /*63d0*/  SEL R2, RZ, 0x1, P1 ;  /* 0x00000001ff027807 */ /* 0x000fe40000800000 */
[----:B------:R-:W-:Y:S02]  /*63e0*/  SEL R0, R0, RZ, P1 ;  /* 0x000000ff00007207 */ /* 0x000fe40000800000 */
[----:B------:R-:W-:Y:S01]  /*63f0*/  LOP3.LUT R2, R7, R2, RZ, 0x3c, !PT ;  /* 0x0000000207027212 */ /* 0x000fe200078e3cff */
[----:B-1----:R-:W-:Y:S06]  /*6400*/  @!P0 BRA `(.L_x_132) ;  /* 0x0000000400e08947 */ /* 0x002fec0003800000 */
.L_x_157:
[----:B------:R-:W-:Y:S01]  /*6410*/  IMAD R3, R0, 0x8, R3 ;  /* 0x0000000800037824 */ /* 0x000fe200078e0203 */
[----:B------:R-:W-:-:S07]  /*6420*/  SHF.L.U32 R0, R2, 0x1f, RZ ;  /* 0x0000001f02007819 */ /* 0x000fce00000006ff */
.L_x_133:
[----:B--2---:R2:W3:Y:S02]  /*6430*/  SYNCS.PHASECHK.TRANS64.TRYWAIT P0, [R3+URZ], R0 ;  /* 0x00000000030075a7 */ /* 0x0044e4000800017f */
[----:B---3--:R-:W-:Y:S05]  /*6440*/  @!P0 NANOSLEEP.SYNCS 0x989680 ;  /* 0x009896800000895d */ /* 0x008fea0003900000 */
[----:B------:R-:W3:Y:S02]  /*6450*/  @!P0 SYNCS.PHASECHK.TRANS64 P0, [R3+URZ], R0 ;  /* 0x00000000030085a7 */ /* 0x000ee4000800007f */
[----:B---3--:R-:W-:Y:S05]  /*6460*/  @!P0 BRA `(.L_x_133) ;  /* 0xfffffffc00f08947 */ /* 0x008fea000383ffff */
.L_x_114:
[----:B------:R-:W-:Y:S05]  /*6470*/  BSYNC B0 ;  /* 0x0000000000007941 */ /* 0x000fea0003800000 */
.L_x_113:
[----:B------:R-:W-:Y:S05]  /*6480*/  EXIT ;  /* 0x000000000000794d */ /* 0x000fea0003800000 */
.L_x_18:
[----:B---3--:R3:W4:Y:S02]  /*6490*/  SYNCS.PHASECHK.TRANS64.TRYWAIT P1, [R3+URZ], R0 ;  /* 0x00000000030075a7 */ /* 0x008724000802017f */
[----:B----4-:R-:W-:Y:S05]  /*64a0*/  @!P1 NANOSLEEP.SYNCS 0x989680 ;  /* 0x009896800000995d */ /* 0x010fea0003900000 */
[----:B------:R-:W4:Y:S02]  /*64b0*/  @!P1 SYNCS.PHASECHK.TRANS64 P1, [R3+URZ], R0 ;  /* 0x00000000030095a7 */ /* 0x000f24000802007f */
[----:B----4-:R-:W-:Y:S05]  /*64c0*/  @!P1 BRA `(.L_x_18) ;  /* 0xfffffffc00f09947 */ /* 0x010fea000383ffff */
[----:B------:R-:W-:Y:S05]  /*64d0*/  BRA `(.L_x_17) ;  /* 0xffffffac00c87947 */ /* 0x000fea000383ffff */
.L_x_23:
[----:B-1----:R-:W-:-:S04]  /*64e0*/  IMAD.U32 R4, RZ, RZ, UR4 ;  /* 0x00000004ff047e24 */ /* 0x002fc8000f8e00ff */
[----:B------:R1:W2:Y:S03]  /*64f0*/  SYNCS.PHASECHK.TRANS64.TRYWAIT P1, [R4+URZ], R3 ;  /* 0x00000003040075a7 */ /* 0x0002a6000802017f */
[----:B--2---:R-:W-:Y:S05]  /*6500*/  @!P1 NANOSLEEP.SYNCS 0x989680 ;  /* 0x009896800000995d */ /* 0x004fea0003900000 */
[----:B------:R-:W2:Y:S02]  /*6510*/  @!P1 SYNCS.PHASECHK.TRANS64 P1, [R4+URZ], R3 ;  /* 0x00000003040095a7 */ /* 0x000ea4000802007f */
[----:B--2---:R-:W-:Y:S05]  /*6520*/  @!P1 BRA `(.L_x_23) ;  /* 0xfffffffc00ec9947 */ /* 0x004fea000383ffff */
[----:B------:R-:W-:Y:S05]  /*6530*/  BRA `(.L_x_22) ;  /* 0xffffffb000607947 */ /* 0x000fea000383ffff */
.L_x_100:
[----:B------:R-:W-:Y:S01]  /*6540*/  BSSY B1, `(.L_x_134) ;  /* 0x0000006000017945 */ /* 0x000fe20003800000 */
[----:B------:R-:W-:-:S07]  /*6550*/  IMAD.MOV.U32 R15, RZ, RZ, -0x1 ;  /* 0xffffffffff0f7424 */ /* 0x000fce00078e00ff */
[----:B------:R-:W-:Y:S05]  /*6560*/  WARPSYNC.COLLECTIVE R15, `(.L_x_135) ;  /* 0x000000000f0c7348 */ /* 0x000fea0003c00000 */
[----:B------:R-:W-:Y:S02]  /*6570*/  ELECT P6, UR62, PT ;  /* 0x00000000003e782f */ /* 0x000fe400038c0000 */
[----:B------:R-:W-:Y:S01]  /*6580*/  MOV R14, UR62 ;  /* 0x0000003e000e7c02 */ /* 0x000fe20008000f00 */
[----:B------:R-:W-:Y:S10]  /*6590*/  ENDCOLLECTIVE ;  /* 0x000000000000791b */ /* 0x000ff40003800000 */
.L_x_135:
[----:B------:R-:W-:Y:S05]  /*65a0*/  BSYNC B1 ;  /* 0x0000000000017941 */ /* 0x000fea0003800000 */
.L_x_134:
[----:B------:R-:W-:Y:S05]  /*65b0*/  BRA `(.L_x_136) ;  /* 0xffffffe800347947 */ /* 0x000fea000383ffff */
.L_x_103:
[----:B0-----:R0:W1:Y:S02]  /*65c0*/  SYNCS.PHASECHK.TRANS64.TRYWAIT P1, [R14+URZ+0x90], R7 ;  /* 0x000090070e0075a7 */ /* 0x001064000802017f */
[----:B-1----:R-:W-:Y:S05]  /*65d0*/  @!P1 NANOSLEEP.SYNCS 0x989680 ;  /* 0x009896800000995d */ /* 0x002fea0003900000 */
[----:B------:R-:W1:Y:S02]  /*65e0*/  @!P1 SYNCS.PHASECHK.TRANS64 P1, [R14+URZ+0x90], R7 ;  /* 0x000090070e0095a7 */ /* 0x000e64000802007f */
[----:B-1----:R-:W-:Y:S05]  /*65f0*/  @!P1 BRA `(.L_x_103) ;  /* 0xfffffffc00f09947 */ /* 0x002fea000383ffff */
[----:B------:R-:W-:Y:S05]  /*6600*/  BRA `(.L_x_137) ;  /* 0xffffffe800707947 */ /* 0x000fea000383ffff */
.L_x_112:
[----:B------:R-:W-:Y:S01]  /*6610*/  BSSY B0, `(.L_x_138) ;  /* 0x0000006000007945 */ /* 0x000fe20003800000 */
[----:B------:R-:W-:-:S07]  /*6620*/  IMAD.MOV.U32 R15, RZ, RZ, -0x1 ;  /* 0xffffffffff0f7424 */ /* 0x000fce00078e00ff */
[----:B------:R-:W-:Y:S05]  /*6630*/  WARPSYNC.COLLECTIVE R15, `(.L_x_139) ;  /* 0x000000000f0c7348 */ /* 0x000fea0003c00000 */
[----:B------:R-:W-:Y:S02]  /*6640*/  ELECT P6, UR62, PT ;  /* 0x00000000003e782f */ /* 0x000fe400038c0000 */
[----:B------:R-:W-:Y:S01]  /*6650*/  MOV R14, UR62 ;  /* 0x0000003e000e7c02 */ /* 0x000fe20008000f00 */
[----:B------:R-:W-:Y:S10]  /*6660*/  ENDCOLLECTIVE ;  /* 0x000000000000791b */ /* 0x000ff40003800000 */
.L_x_139:
[----:B------:R-:W-:Y:S05]  /*6670*/  BSYNC B0 ;  /* 0x0000000000007941 */ /* 0x000fea0003800000 */
.L_x_138:
[----:B------:R-:W-:Y:S05]  /*6680*/  BRA `(.L_x_140) ;  /* 0xfffffff000d47947 */ /* 0x000fea000383ffff */
.L_x_116:
[----:B0-----:R0:W1:Y:S02]  /*6690*/  SYNCS.PHASECHK.TRANS64.TRYWAIT P0, [R7+URZ], R2 ;  /* 0x00000002070075a7 */ /* 0x001064000800017f */
[----:B-1----:R-:W-:Y:S05]  /*66a0*/  @!P0 NANOSLEEP.SYNCS 0x989680 ;  /* 0x009896800000895d */ /* 0x002fea0003900000 */
[----:B------:R-:W1:Y:S02]  /*66b0*/  @!P0 SYNCS.PHASECHK.TRANS64 P0, [R7+URZ], R2 ;  /* 0x00000002070085a7 */ /* 0x000e64000800007f */
[----:B-1----:R-:W-:Y:S05]  /*66c0*/  @!P0 BRA `(.L_x_116) ;  /* 0xfffffffc00f08947 */ /* 0x002fea000383ffff */
[----:B------:R-:W-:Y:S05]  /*66d0*/  BRA `(.L_x_141) ;  /* 0xfffffff400147947 */ /* 0x000fea000383ffff */
.L_x_117:
[----:B0-----:R0:W1:Y:S02]  /*66e0*/  SYNCS.PHASECHK.TRANS64.TRYWAIT P0, [R9+URZ], R4 ;  /* 0x00000004090075a7 */ /* 0x001064000800017f */
[----:B-1----:R-:W-:Y:S05]  /*66f0*/  @!P0 NANOSLEEP.SYNCS 0x989680 ;  /* 0x009896800000895d */ /* 0x002fea0003900000 */
[----:B------:R-:W1:Y:S02]  /*6700*/  @!P0 SYNCS.PHASECHK.TRANS64 P0, [R9+URZ], R4 ;  /* 0x00000004090085a7 */ /* 0x000e64000800007f */
[----:B-1----:R-:W-:Y:S05]  /*6710*/  @!P0 BRA `(.L_x_117) ;  /* 0xfffffffc00f08947 */ /* 0x002fea000383ffff */
[----:B------:R-:W-:Y:S05]  /*6720*/  BRA `(.L_x_142) ;  /* 0xfffffff400247947 */ /* 0x000fea000383ffff */
.L_x_118:
[----:B0-----:R0:W1:Y:S02]  /*6730*/  SYNCS.PHASECHK.TRANS64.TRYWAIT P0, [R6+URZ], R5 ;  /* 0x00000005060075a7 */ /* 0x001064000800017f */
[----:B-1----:R-:W-:Y:S05]  /*6740*/  @!P0 NANOSLEEP.SYNCS 0x989680 ;  /* 0x009896800000895d */ /* 0x002fea0003900000 */
[----:B------:R-:W1:Y:S02]  /*6750*/  @!P0 SYNCS.PHASECHK.TRANS64 P0, [R6+URZ], R5 ;  /* 0x00000005060085a7 */ /* 0x000e64000800007f */
[----:B-1----:R-:W-:Y:S05]  /*6760*/  @!P0 BRA `(.L_x_118) ;  /* 0xfffffffc00f08947 */ /* 0x002fea000383ffff */
[----:B------:R-:W-:Y:S05]  /*6770*/  BRA `(.L_x_143) ;  /* 0xfffffff400347947 */ /* 0x000fea000383ffff */
.L_x_119:
[----:B0-----:R0:W1:Y:S02]  /*6780*/  SYNCS.PHASECHK.TRANS64.TRYWAIT P0, [R9+URZ], R4 ;  /* 0x00000004090075a7 */ /* 0x001064000800017f */
[----:B-1----:R-:W-:Y:S05]  /*6790*/  @!P0 NANOSLEEP.SYNCS 0x989680 ;  /* 0x009896800000895d */ /* 0x002fea0003900000 */
[----:B------:R-:W1:Y:S02]  /*67a0*/  @!P0 SYNCS.PHASECHK.TRANS64 P0, [R9+URZ], R4 ;  /* 0x00000004090085a7 */ /* 0x000e64000800007f */
[----:B-1----:R-:W-:Y:S05]  /*67b0*/  @!P0 BRA `(.L_x_119) ;  /* 0xfffffffc00f08947 */ /* 0x002fea000383ffff */
[----:B------:R-:W-:Y:S05]  /*67c0*/  BRA `(.L_x_144) ;  /* 0xfffffff400447947 */ /* 0x000fea000383ffff */
.L_x_120:
[----:B0-----:R0:W1:Y:S02]  /*67d0*/  SYNCS.PHASECHK.TRANS64.TRYWAIT P0, [R6+URZ], R5 ;  /* 0x00000005060075a7 */ /* 0x001064000800017f */
[----:B-1----:R-:W-:Y:S05]  /*67e0*/  @!P0 NANOSLEEP.SYNCS 0x989680 ;  /* 0x009896800000895d */ /* 0x002fea0003900000 */
[----:B------:R-:W1:Y:S02]  /*67f0*/  @!P0 SYNCS.PHASECHK.TRANS64 P0, [R6+URZ], R5 ;  /* 0x00000005060085a7 */ /* 0x000e64000800007f */
[----:B-1----:R-:W-:Y:S05]  /*6800*/  @!P0 BRA `(.L_x_120) ;  /* 0xfffffffc00f08947 */ /* 0x002fea000383ffff */
[----:B------:R-:W-:Y:S05]  /*6810*/  BRA `(.L_x_145) ;  /* 0xfffffff400547947 */ /* 0x000fea000383ffff */
.L_x_121:
[----:B0-----:R0:W1:Y:S02]  /*6820*/  SYNCS.PHASECHK.TRANS64.TRYWAIT P0, [R9+URZ], R4 ;  /* 0x00000004090075a7 */ /* 0x001064000800017f */
[----:B-1----:R-:W-:Y:S05]  /*6830*/  @!P0 NANOSLEEP.SYNCS 0x989680 ;  /* 0x009896800000895d */ /* 0x002fea0003900000 */
[----:B------:R-:W1:Y:S02]  /*6840*/  @!P0 SYNCS.PHASECHK.TRANS64 P0, [R9+URZ], R4 ;  /* 0x00000004090085a7 */ /* 0x000e64000800007f */
[----:B-1----:R-:W-:Y:S05]  /*6850*/  @!P0 BRA `(.L_x_121) ;  /* 0xfffffffc00f08947 */ /* 0x002fea000383ffff */
[----:B------:R-:W-:Y:S05]  /*6860*/  BRA `(.L_x_146) ;  /* 0xfffffff400647947 */ /* 0x000fea000383ffff */
.L_x_122:
[----:B0-----:R0:W1:Y:S02]  /*6870*/  SYNCS.PHASECHK.TRANS64.TRYWAIT P0, [R6+URZ], R5 ;  /* 0x00000005060075a7 */ /* 0x001064000800017f */
[----:B-1----:R-:W-:Y:S05]  /*6880*/  @!P0 NANOSLEEP.SYNCS 0x989680 ;  /* 0x009896800000895d */ /* 0x002fea0003900000 */
[----:B------:R-:W1:Y:S02]  /*6890*/  @!P0 SYNCS.PHASECHK.TRANS64 P0, [R6+URZ], R5 ;  /* 0x00000005060085a7 */ /* 0x000e64000800007f */
[----:B-1----:R-:W-:Y:S05]  /*68a0*/  @!P0 BRA `(.L_x_122) ;  /* 0xfffffffc00f08947 */ /* 0x002fea000383ffff */
[----:B------:R-:W-:Y:S05]  /*68b0*/  BRA `(.L_x_147) ;  /* 0xfffffff400747947 */ /* 0x000fea000383ffff */
.L_x_123:
[----:B0-----:R0:W1:Y:S02]  /*68c0*/  SYNCS.PHASECHK.TRANS64.TRYWAIT P0, [R9+URZ], R4 ;  /* 0x00000004090075a7 */ /* 0x001064000800017f */
[----:B-1----:R-:W-:Y:S05]  /*68d0*/  @!P0 NANOSLEEP.SYNCS 0x989680 ;  /* 0x009896800000895d */ /* 0x002fea0003900000 */
[----:B------:R-:W1:Y:S02]  /*68e0*/  @!P0 SYNCS.PHASECHK.TRANS64 P0, [R9+URZ], R4 ;  /* 0x00000004090085a7 */ /* 0x000e64000800007f */
[----:B-1----:R-:W-:Y:S05]  /*68f0*/  @!P0 BRA `(.L_x_123) ;  /* 0xfffffffc00f08947 */ /* 0x002fea000383ffff */
[----:B------:R-:W-:Y:S05]  /*6900*/  BRA `(.L_x_148) ;  /* 0xfffffff400847947 */ /* 0x000fea000383ffff */
.L_x_124:
[----:B0-----:R0:W1:Y:S02]  /*6910*/  SYNCS.PHASECHK.TRANS64.TRYWAIT P0, [R6+URZ], R5 ;  /* 0x00000005060075a7 */ /* 0x001064000800017f */
[----:B-1----:R-:W-:Y:S05]  /*6920*/  @!P0 NANOSLEEP.SYNCS 0x989680 ;  /* 0x009896800000895d */ /* 0x002fea0003900000 */
[----:B------:R-:W1:Y:S02]  /*6930*/  @!P0 SYNCS.PHASECHK.TRANS64 P0, [R6+URZ], R5 ;  /* 0x00000005060085a7 */ /* 0x000e64000800007f */
[----:B-1----:R-:W-:Y:S05]  /*6940*/  @!P0 BRA `(.L_x_124) ;  /* 0xfffffffc00f08947 */ /* 0x002fea000383ffff */
[----:B------:R-:W-:Y:S05]  /*6950*/  BRA `(.L_x_149) ;  /* 0xfffffff400947947 */ /* 0x000fea000383ffff */
.L_x_125:
[----:B0-----:R0:W1:Y:S02]  /*6960*/  SYNCS.PHASECHK.TRANS64.TRYWAIT P0, [R9+URZ], R4 ;  /* 0x00000004090075a7 */ /* 0x001064000800017f */
[----:B-1----:R-:W-:Y:S05]  /*6970*/  @!P0 NANOSLEEP.SYNCS 0x989680 ;  /* 0x009896800000895d */ /* 0x002fea0003900000 */
[----:B------:R-:W1:Y:S02]  /*6980*/  @!P0 SYNCS.PHASECHK.TRANS64 P0, [R9+URZ], R4 ;  /* 0x00000004090085a7 */ /* 0x000e64000800007f */
[----:B-1----:R-:W-:Y:S05]  /*6990*/  @!P0 BRA `(.L_x_125) ;  /* 0xfffffffc00f08947 */ /* 0x002fea000383ffff */
[----:B------:R-:W-:Y:S05]  /*69a0*/  BRA `(.L_x_150) ;  /* 0xfffffff400a47947 */ /* 0x000fea000383ffff */
.L_x_126:
[----:B0-----:R0:W1:Y:S02]  /*69b0*/  SYNCS.PHASECHK.TRANS64.TRYWAIT P0, [R6+URZ], R5 ;  /* 0x00000005060075a7 */ /* 0x001064000800017f */
[----:B-1----:R-:W-:Y:S05]  /*69c0*/  @!P0 NANOSLEEP.SYNCS 0x989680 ;  /* 0x009896800000895d */ /* 0x002fea0003900000 */
[----:B------:R-:W1:Y:S02]  /*69d0*/  @!P0 SYNCS.PHASECHK.TRANS64 P0, [R6+URZ], R5 ;  /* 0x00000005060085a7 */ /* 0x000e64000800007f */
[----:B-1----:R-:W-:Y:S05]  /*69e0*/  @!P0 BRA `(.L_x_126) ;  /* 0xfffffffc00f08947 */ /* 0x002fea000383ffff */
[----:B------:R-:W-:Y:S05]  /*69f0*/  BRA `(.L_x_151) ;  /* 0xfffffff400b47947 */ /* 0x000fea000383ffff */
.L_x_127:
[----:B0-----:R0:W1:Y:S02]  /*6a00*/  SYNCS.PHASECHK.TRANS64.TRYWAIT P0, [R9+URZ], R4 ;  /* 0x00000004090075a7 */ /* 0x001064000800017f */
[----:B-1----:R-:W-:Y:S05]  /*6a10*/  @!P0 NANOSLEEP.SYNCS 0x989680 ;  /* 0x009896800000895d */ /* 0x002fea0003900000 */
[----:B------:R-:W1:Y:S02]  /*6a20*/  @!P0 SYNCS.PHASECHK.TRANS64 P0, [R9+URZ], R4 ;  /* 0x00000004090085a7 */ /* 0x000e64000800007f */
[----:B-1----:R-:W-:Y:S05]  /*6a30*/  @!P0 BRA `(.L_x_127) ;  /* 0xfffffffc00f08947 */ /* 0x002fea000383ffff */
[----:B------:R-:W-:Y:S05]  /*6a40*/  BRA `(.L_x_152) ;  /* 0xfffffff400c47947 */ /* 0x000fea000383ffff */
.L_x_128:
[----:B0-----:R0:W1:Y:S02]  /*6a50*/  SYNCS.PHASECHK.TRANS64.TRYWAIT P0, [R6+URZ], R5 ;  /* 0x00000005060075a7 */ /* 0x001064000800017f */
[----:B-1----:R-:W-:Y:S05]  /*6a60*/  @!P0 NANOSLEEP.SYNCS 0x989680 ;  /* 0x009896800000895d */ /* 0x002fea0003900000 */
[----:B------:R-:W1:Y:S02]  /*6a70*/  @!P0 SYNCS.PHASECHK.TRANS64 P0, [R6+URZ], R5 ;  /* 0x00000005060085a7 */ /* 0x000e64000800007f */
[----:B-1----:R-:W-:Y:S05]  /*6a80*/  @!P0 BRA `(.L_x_128) ;  /* 0xfffffffc00f08947 */ /* 0x002fea000383ffff */
[----:B------:R-:W-:Y:S05]  /*6a90*/  BRA `(.L_x_153) ;  /* 0xfffffff400d47947 */ /* 0x000fea000383ffff */
.L_x_129:
[----:B0-----:R0:W1:Y:S02]  /*6aa0*/  SYNCS.PHASECHK.TRANS64.TRYWAIT P0, [R9+URZ], R4 ;  /* 0x00000004090075a7 */ /* 0x001064000800017f */
[----:B-1----:R-:W-:Y:S05]  /*6ab0*/  @!P0 NANOSLEEP.SYNCS 0x989680 ;  /* 0x009896800000895d */ /* 0x002fea0003900000 */
[----:B------:R-:W1:Y:S02]  /*6ac0*/  @!P0 SYNCS.PHASECHK.TRANS64 P0, [R9+URZ], R4 ;  /* 0x00000004090085a7 */ /* 0x000e64000800007f */
[----:B-1----:R-:W-:Y:S05]  /*6ad0*/  @!P0 BRA `(.L_x_129) ;  /* 0xfffffffc00f08947 */ /* 0x002fea000383ffff */
[----:B------:R-:W-:Y:S05]  /*6ae0*/  BRA `(.L_x_154) ;  /* 0xfffffff400e47947 */ /* 0x000fea000383ffff */
.L_x_130:
[----:B0-----:R0:W1:Y:S02]  /*6af0*/  SYNCS.PHASECHK.TRANS64.TRYWAIT P0, [R6+URZ], R5 ;  /* 0x00000005060075a7 */ /* 0x001064000800017f */
[----:B-1----:R-:W-:Y:S05]  /*6b00*/  @!P0 NANOSLEEP.SYNCS 0x989680 ;  /* 0x009896800000895d */ /* 0x002fea0003900000 */
[----:B------:R-:W1:Y:S02]  /*6b10*/  @!P0 SYNCS.PHASECHK.TRANS64 P0, [R6+URZ], R5 ;  /* 0x00000005060085a7 */ /* 0x000e64000800007f */
[----:B-1----:R-:W-:Y:S05]  /*6b20*/  @!P0 BRA `(.L_x_130) ;  /* 0xfffffffc00f08947 */ /* 0x002fea000383ffff */
[----:B------:R-:W-:Y:S05]  /*6b30*/  BRA `(.L_x_155) ;  /* 0xfffffff400f47947 */ /* 0x000fea000383ffff */
.L_x_131:
[----:B0-----:R0:W1:Y:S02]  /*6b40*/  SYNCS.PHASECHK.TRANS64.TRYWAIT P0, [R9+URZ], R4 ;  /* 0x00000004090075a7 */ /* 0x001064000800017f */
[----:B-1----:R-:W-:Y:S05]  /*6b50*/  @!P0 NANOSLEEP.SYNCS 0x989680 ;  /* 0x009896800000895d */ /* 0x002fea0003900000 */
[----:B------:R-:W1:Y:S02]  /*6b60*/  @!P0 SYNCS.PHASECHK.TRANS64 P0, [R9+URZ], R4 ;  /* 0x00000004090085a7 */ /* 0x000e64000800007f */
[----:B-1----:R-:W-:Y:S05]  /*6b70*/  @!P0 BRA `(.L_x_131) ;  /* 0xfffffffc00f08947 */ /* 0x002fea000383ffff */
[----:B------:R-:W-:Y:S05]  /*6b80*/  BRA `(.L_x_156) ;  /* 0xfffffff800047947 */ /* 0x000fea000383ffff */
.L_x_132:
[----:B-1----:R1:W2:Y:S02]  /*6b90*/  SYNCS.PHASECHK.TRANS64.TRYWAIT P0, [R6+URZ], R5 ;  /* 0x00000005060075a7 */ /* 0x0022a4000800017f */
[----:B--2---:R-:W-:Y:S05]  /*6ba0*/  @!P0 NANOSLEEP.SYNCS 0x989680 ;  /* 0x009896800000895d */ /* 0x004fea0003900000 */
[----:B------:R-:W2:Y:S02]  /*6bb0*/  @!P0 SYNCS.PHASECHK.TRANS64 P0, [R6+URZ], R5 ;  /* 0x00000005060085a7 */ /* 0x000ea4000800007f */
[----:B--2---:R-:W-:Y:S05]  /*6bc0*/  @!P0 BRA `(.L_x_132) ;  /* 0xfffffffc00f08947 */ /* 0x004fea000383ffff */
[----:B------:R-:W-:Y:S05]  /*6bd0*/  BRA `(.L_x_157) ;  /* 0xfffffff8000c7947 */ /* 0x000fea000383ffff */
.L_x_158:
[----:B------:R-:W-:-:S00]  /*6be0*/  BRA `(.L_x_158) ;  /* 0xfffffffc00fc7947 */ /* 0x000fc0000383ffff */
[----:B------:R-:W-:-:S00]  /*6bf0*/  NOP ;  /* 0x0000000000007918 */ /* 0x000fc00000000000 */
        /* <DEDUP_REMOVED lines=8> */
.L_x_159:


//--------------------- .nv.global.init           --------------------------
	.section	.nv.global.init,"aw",@progbits
.nv.global.init:
	.type		$str$22,@object
	.size		$str$22,($str$23 - $str$22)
$str$22:
        /*0000*/ 	.byte	0x6b, 0x5f, 0x74, 0x69, 0x6c, 0x65, 0x5f, 0x63, 0x6f, 0x75, 0x6e, 0x74, 0x20, 0x3e, 0x3d, 0x20
        /*0010*/ 	.byte	0x31, 0x00
	.type		$str$23,@object
	.size		$str$23,(__unnamed_1 - $str$23)
$str$23:
        /*0012*/ 	.byte	0x2f, 0x74, 0x6d, 0x70, 0x2f, 0x63, 0x75, 0x74, 0x6c, 0x61, 0x73, 0x73, 0x5f, 0x73, 0x77, 0x65
        /*0022*/ 	.byte	0x65, 0x70, 0x5f, 0x73, 0x72, 0x63, 0x2f, 0x69, 0x6e, 0x63, 0x6c, 0x75, 0x64, 0x65, 0x2f, 0x63
        /*0032*/ 	.byte	0x75, 0x74, 0x6c, 0x61, 0x73, 0x73, 0x2f, 0x67, 0x65, 0x6d, 0x6d, 0x2f, 0x63, 0x6f, 0x6c, 0x6c
        /*0042*/ 	.byte	0x65, 0x63, 0x74, 0x69, 0x76, 0x65, 0x2f, 0x73, 0x6d, 0x39, 0x30, 0x5f, 0x6d, 0x6d, 0x61, 0x5f
        /*0052*/ 	.byte	0x74, 0x6d, 0x61, 0x5f, 0x67, 0x6d, 0x6d, 0x61, 0x5f, 0x73, 0x73, 0x5f, 0x77, 0x61, 0x72, 0x70
        /*0062*/ 	.byte	0x73, 0x70, 0x65, 0x63, 0x69, 0x61, 0x6c, 0x69, 0x7a, 0x65, 0x64, 0x2e, 0x68, 0x70, 0x70, 0x00
	.type		__unnamed_1,@object
	.size		__unnamed_1,(.L_0 - __unnamed_1)
__unnamed_1:
        /*0072*/ 	.byte	0x76, 0x6f, 0x69, 0x64, 0x20, 0x63, 0x75, 0x74, 0x6c, 0x61, 0x73, 0x73, 0x3a, 0x3a, 0x67, 0x65
        /* <DEDUP_REMOVED lines=179> */
        /*0bb2*/ 	.byte	0x3a, 0x69, 0x64, 0x65, 0x6e, 0x74, 0x69, 0x74, 0x79, 0x5d, 0x00
.L_0:


//--------------------- .nv.shared._ZN7cutlass13device_kernelINS_4gemm6kernel13GemmUniversalIN4cute5tupleIJiiiiEEENS1_10collective13CollectiveMmaINS1_34MainloopSm90TmaGmmaWarpSpecializedILi18ENS5_IJNS4_1CILi1EEESB_SB_EEENS1_35KernelTmaWarpSpecializedCooperativeEEENS5_IJNSA_ILi128EEENSA_ILi64EEENSA_ILi32EEEEEENS_6half_tENS5_IJSB_llEEESJ_SK_NS4_8TiledMMAINS4_8MMA_AtomIJNS4_4SM904GMMA25MMA_64x64x16_F32F16F16_SSILNSO_5MajorE1ELSQ_1ELNSO_7ScaleInE1ELSR_1EEEEEENS4_6LayoutINS5_IJNSA_ILi2EEESB_SB_EEENS5_IJSB_NSA_ILi0EEESX_EEEEENS5_IJNS4_10UnderscoreES10_S10_EEEEENS4_13SM90_TMA_LOADENS4_14ComposedLayoutINS4_7SwizzleILi3ELi4ELi3EEENS4_18smem_ptr_flag_bitsILi16EEENSU_INS5_IJSG_NSA_ILi8EEEEEENS5_IJSB_SG_EEEEEEEvNS4_8identityES13_S1D_vS1E_EENS_8epilogue10collective6detail29Sm90TmaWarpSpecializedAdapterINS1H_15DefaultEpilogueISJ_NS5_IJlSB_lEEES1L_NS1G_6thread17LinearCombinationISJ_Li1EffLNS1M_9ScaleType4KindE0ELNS_15FloatRoundStyleE2ESJ_EENS1_15EpilogueDefaultEEEEEvvEEEEvNT_6ParamsE --------------------------
	.section	.nv.shared._ZN7cutlass13device_kernelINS_4gemm6kernel13GemmUniversalIN4cute5tupleIJiiiiEEENS1_10collective13CollectiveMmaINS1_34MainloopSm90TmaGmmaWarpSpecializedILi18ENS5_IJNS4_1CILi1EEESB_SB_EEENS1_35KernelTmaWarpSpecializedCooperativeEEENS5_IJNSA_ILi128EEENSA_ILi64EEENSA_ILi32EEEEEENS_6half_tENS5_IJSB_llEEESJ_SK_NS4_8TiledMMAINS4_8MMA_AtomIJNS4_4SM904GMMA25MMA_64x64x16_F32F16F16_SSILNSO_5MajorE1ELSQ_1ELNSO_7ScaleInE1ELSR_1EEEEEENS4_6LayoutINS5_IJNSA_ILi2EEESB_SB_EEENS5_IJSB_NSA_ILi0EEESX_EEEEENS5_IJNS4_10UnderscoreES10_S10_EEEEENS4_13SM90_TMA_LOADENS4_14ComposedLayoutINS4_7SwizzleILi3ELi4ELi3EEENS4_18smem_ptr_flag_bitsILi16EEENSU_INS5_IJSG_NSA_ILi8EEEEEENS5_IJSB_SG_EEEEEEEvNS4_8identityES13_S1D_vS1E_EENS_8epilogue10collective6detail29Sm90TmaWarpSpecializedAdapterINS1H_15DefaultEpilogueISJ_NS5_IJlSB_lEEES1L_NS1G_6thread17LinearCombinationISJ_Li1EffLNS1M_9ScaleType4KindE0ELNS_15FloatRoundStyleE2ESJ_EENS1_15EpilogueDefaultEEEEEvvEEEEvNT_6ParamsE,"aw",@nobits
	.sectionflags	@""
	.align	16
	.zero		1024


//--------------------- .nv.shared.reserved.0     --------------------------
	.section	.nv.shared.reserved.0,"aw",@nobits
	.weak		__nv_reservedSMEM_offset_0_alias
	.size		__nv_reservedSMEM_offset_0_alias, 0, 0
	.other		__nv_reservedSMEM_offset_0_alias,@"STO_CUDA_RESERVED_SHARED STV_DEFAULT"
__nv_reservedSMEM_offset_0_alias:
	.zero		0


//--------------------- .nv.global                --------------------------
	.section	.nv.global,"aw",@nobits
.nv.global:
	.type		_ZN39_INTERNAL_8545e749_4_k_cu_b164a445_29394cute1_E,@object
	.size		_ZN39_INTERNAL_8545e749_4_k_cu_b164a445_29394cute1_E,(_ZN39_INTERNAL_8545e749_4_k_cu_b164a445_29394cuda3std3__45__cpo6cbeginE - _ZN39_INTERNAL_8545e749_4_k_cu_b164a445_29394cute1_E)
_ZN39_INTERNAL_8545e749_4_k_cu_b164a445_29394cute1_E:
	.zero		1
	.type		_ZN39_INTERNAL_8545e749_4_k_cu_b164a445_29394cuda3std3__45__cpo6cbeginE,@object
	.size		_ZN39_INTERNAL_8545e749_4_k_cu_b164a445_29394cuda3std3__45__cpo6cbeginE,(_ZN39_INTERNAL_8545e749_4_k_cu_b164a445_29394cuda3std3__48in_placeE - _ZN39_INTERNAL_8545e749_4_k_cu_b164a445_29394cuda3std3__45__cpo6cbeginE)
_ZN39_INTERNAL_8545e749_4_k_cu_b164a445_29394cuda3std3__45__cpo6cbeginE:
	.zero		1
	.type		_ZN39_INTERNAL_8545e749_4_k_cu_b164a445_29394cuda3std3__48in_placeE,@object
	.size		_ZN39_INTERNAL_8545e749_4_k_cu_b164a445_29394cuda3std3__48in_placeE,(_ZN39_INTERNAL_8545e749_4_k_cu_b164a445_29394cuda3std6ranges3__45__cpo9iter_moveE - _ZN39_INTERNAL_8545e749_4_k_cu_b164a445_29394cuda3std3__48in_placeE)
_ZN39_INTERNAL_8545e749_4_k_cu_b164a445_29394cuda3std3__48in_placeE:
	.zero		1
	.type		_ZN39_INTERNAL_8545e749_4_k_cu_b164a445_29394cuda3std6ranges3__45__cpo9iter_moveE,@object
	.size		_ZN39_INTERNAL_8545e749_4_k_cu_b164a445_29394cuda3std6ranges3__45__cpo9iter_moveE,(_ZN39_INTERNAL_8545e749_4_k_cu_b164a445_29394cuda3std3__45__cpo5beginE - _ZN39_INTERNAL_8545e749_4_k_cu_b164a445_29394cuda3std6ranges3__45__cpo9iter_moveE)
_ZN39_INTERNAL_8545e749_4_k_cu_b164a445_29394cuda3std6ranges3__45__cpo9iter_moveE:
	.zero		1
	.type		_ZN39_INTERNAL_8545e749_4_k_cu_b164a445_29394cuda3std3__45__cpo5beginE,@object
	.size		_ZN39_INTERNAL_8545e749_4_k_cu_b164a445_29394cuda3std3__45__cpo5beginE,(_ZN39_INTERNAL_8545e749_4_k_cu_b164a445_29394cuda3std3__441_GLOBAL__N__8545e749_4_k_cu_b164a445_29396ignoreE - _ZN39_INTERNAL_8545e749_4_k_cu_b164a445_29394cuda3std3__45__cpo5beginE)
_ZN39_INTERNAL_8545e749_4_k_cu_b164a445_29394cuda3std3__45__cpo5beginE:
	.zero		1
	.type		_ZN39_INTERNAL_8545e749_4_k_cu_b164a445_29394cuda3std3__441_GLOBAL__N__8545e749_4_k_cu_b164a445_29396ignoreE,@object
	.size		_ZN39_INTERNAL_8545e749_4_k_cu_b164a445_29394cuda3std3__441_GLOBAL__N__8545e749_4_k_cu_b164a445_29396ignoreE,(_ZN39_INTERNAL_8545e749_4_k_cu_b164a445_29394cute7productE - _ZN39_INTERNAL_8545e749_4_k_cu_b164a445_29394cuda3std3__441_GLOBAL__N__8545e749_4_k_cu_b164a445_29396ignoreE)
_ZN39_INTERNAL_8545e749_4_k_cu_b164a445_29394cuda3std3__441_GLOBAL__N__8545e749_4_k_cu_b164a445_29396ignoreE:
	.zero		1
	.type		_ZN39_INTERNAL_8545e749_4_k_cu_b164a445_29394cute7productE,@object
	.size		_ZN39_INTERNAL_8545e749_4_k_cu_b164a445_29394cute7productE,(_ZN39_INTERNAL_8545e749_4_k_cu_b164a445_29394cuda3std3__45__cpo3endE - _ZN39_INTERNAL_8545e749_4_k_cu_b164a445_29394cute7productE)
_ZN39_INTERNAL_8545e749_4_k_cu_b164a445_29394cute7productE:
	.zero		1
	.type		_ZN39_INTERNAL_8545e749_4_k_cu_b164a445_29394cuda3std3__45__cpo3endE,@object
	.size		_ZN39_INTERNAL_8545e749_4_k_cu_b164a445_29394cuda3std3__45__cpo3endE,(_ZN39_INTERNAL_8545e749_4_k_cu_b164a445_29394cuda3std3__419piecewise_constructE - _ZN39_INTERNAL_8545e749_4_k_cu_b164a445_29394cuda3std3__45__cpo3endE)
_ZN39_INTERNAL_8545e749_4_k_cu_b164a445_29394cuda3std3__45__cpo3endE:
	.zero		1
	.type		_ZN39_INTERNAL_8545e749_4_k_cu_b164a445_29394cuda3std3__419piecewise_constructE,@object
	.size		_ZN39_INTERNAL_8545e749_4_k_cu_b164a445_29394cuda3std3__419piecewise_constructE,(_ZN39_INTERNAL_8545e749_4_k_cu_b164a445_29394cuda3std3__45__cpo4cendE - _ZN39_INTERNAL_8545e749_4_k_cu_b164a445_29394cuda3std3__419piecewise_constructE)
_ZN39_INTERNAL_8545e749_4_k_cu_b164a445_29394cuda3std3__419piecewise_constructE:
	.zero		1
	.type		_ZN39_INTERNAL_8545e749_4_k_cu_b164a445_29394cuda3std3__45__cpo4cendE,@object
	.size		_ZN39_INTERNAL_8545e749_4_k_cu_b164a445_29394cuda3std3__45__cpo4cendE,(_ZN39_INTERNAL_8545e749_4_k_cu_b164a445_29394cuda3std6ranges3__45__cpo4swapE - _ZN39_INTERNAL_8545e749_4_k_cu_b164a445_29394cuda3std3__45__cpo4cendE)
_ZN39_INTERNAL_8545e749_4_k_cu_b164a445_29394cuda3std3__45__cpo4cendE:
	.zero		1
	.type		_ZN39_INTERNAL_8545e749_4_k_cu_b164a445_29394cuda3std6ranges3__45__cpo4swapE,@object
	.size		_ZN39_INTERNAL_8545e749_4_k_cu_b164a445_29394cuda3std6ranges3__45__cpo4swapE,(.L_8 - _ZN39_INTERNAL_8545e749_4_k_cu_b164a445_29394cuda3std6ranges3__45__cpo4swapE)
_ZN39_INTERNAL_8545e749_4_k_cu_b164a445_29394cuda3std6ranges3__45__cpo4swapE:
	.zero		1
.L_8:


//--------------------- .nv.constant0._ZN7cutlass13device_kernelINS_4gemm6kernel13GemmUniversalIN4cute5tupleIJiiiiEEENS1_10collective13CollectiveMmaINS1_34MainloopSm90TmaGmmaWarpSpecializedILi18ENS5_IJNS4_1CILi1EEESB_SB_EEENS1_35KernelTmaWarpSpecializedCooperativeEEENS5_IJNSA_ILi128EEENSA_ILi64EEENSA_ILi32EEEEEENS_6half_tENS5_IJSB_llEEESJ_SK_NS4_8TiledMMAINS4_8MMA_AtomIJNS4_4SM904GMMA25MMA_64x64x16_F32F16F16_SSILNSO_5MajorE1ELSQ_1ELNSO_7ScaleInE1ELSR_1EEEEEENS4_6LayoutINS5_IJNSA_ILi2EEESB_SB_EEENS5_IJSB_NSA_ILi0EEESX_EEEEENS5_IJNS4_10UnderscoreES10_S10_EEEEENS4_13SM90_TMA_LOADENS4_14ComposedLayoutINS4_7SwizzleILi3ELi4ELi3EEENS4_18smem_ptr_flag_bitsILi16EEENSU_INS5_IJSG_NSA_ILi8EEEEEENS5_IJSB_SG_EEEEEEEvNS4_8identityES13_S1D_vS1E_EENS_8epilogue10collective6detail29Sm90TmaWarpSpecializedAdapterINS1H_15DefaultEpilogueISJ_NS5_IJlSB_lEEES1L_NS1G_6thread17LinearCombinationISJ_Li1EffLNS1M_9ScaleType4KindE0ELNS_15FloatRoundStyleE2ESJ_EENS1_15EpilogueDefaultEEEEEvvEEEEvNT_6ParamsE --------------------------
	.section	.nv.constant0._ZN7cutlass13device_kernelINS_4gemm6kernel13GemmUniversalIN4cute5tupleIJiiiiEEENS1_10collective13CollectiveMmaINS1_34MainloopSm90TmaGmmaWarpSpecializedILi18ENS5_IJNS4_1CILi1EEESB_SB_EEENS1_35KernelTmaWarpSpecializedCooperativeEEENS5_IJNSA_ILi128EEENSA_ILi64EEENSA_ILi32EEEEEENS_6half_tENS5_IJSB_llEEESJ_SK_NS4_8TiledMMAINS4_8MMA_AtomIJNS4_4SM904GMMA25MMA_64x64x16_F32F16F16_SSILNSO_5MajorE1ELSQ_1ELNSO_7ScaleInE1ELSR_1EEEEEENS4_6LayoutINS5_IJNSA_ILi2EEESB_SB_EEENS5_IJSB_NSA_ILi0EEESX_EEEEENS5_IJNS4_10UnderscoreES10_S10_EEEEENS4_13SM90_TMA_LOADENS4_14ComposedLayoutINS4_7SwizzleILi3ELi4ELi3EEENS4_18smem_ptr_flag_bitsILi16EEENSU_INS5_IJSG_NSA_ILi8EEEEEENS5_IJSB_SG_EEEEEEEvNS4_8identityES13_S1D_vS1E_EENS_8epilogue10collective6detail29Sm90TmaWarpSpecializedAdapterINS1H_15DefaultEpilogueISJ_NS5_IJlSB_lEEES1L_NS1G_6thread17LinearCombinationISJ_Li1EffLNS1M_9ScaleType4KindE0ELNS_15FloatRoundStyleE2ESJ_EENS1_15EpilogueDefaultEEEEEvvEEEEvNT_6ParamsE,"a",@progbits
	.sectionflags	@""
	.align	4
.nv.constant0._ZN7cutlass13device_kernelINS_4gemm6kernel13GemmUniversalIN4cute5tupleIJiiiiEEENS1_10collective13CollectiveMmaINS1_34MainloopSm90TmaGmmaWarpSpecializedILi18ENS5_IJNS4_1CILi1EEESB_SB_EEENS1_35KernelTmaWarpSpecializedCooperativeEEENS5_IJNSA_ILi128EEENSA_ILi64EEENSA_ILi32EEEEEENS_6half_tENS5_IJSB_llEEESJ_SK_NS4_8TiledMMAINS4_8MMA_AtomIJNS4_4SM904GMMA25MMA_64x64x16_F32F16F16_SSILNSO_5MajorE1ELSQ_1ELNSO_7ScaleInE1ELSR_1EEEEEENS4_6LayoutINS5_IJNSA_ILi2EEESB_SB_EEENS5_IJSB_NSA_ILi0EEESX_EEEEENS5_IJNS4_10UnderscoreES10_S10_EEEEENS4_13SM90_TMA_LOADENS4_14ComposedLayoutINS4_7SwizzleILi3ELi4ELi3EEENS4_18smem_ptr_flag_bitsILi16EEENSU_INS5_IJSG_NSA_ILi8EEEEEENS5_IJSB_SG_EEEEEEEvNS4_8identityES13_S1D_vS1E_EENS_8epilogue10collective6detail29Sm90TmaWarpSpecializedAdapterINS1H_15DefaultEpilogueISJ_NS5_IJlSB_lEEES1L_NS1G_6thread17LinearCombinationISJ_Li1EffLNS1M_9ScaleType4KindE0ELNS_15FloatRoundStyleE2ESJ_EENS1_15EpilogueDefaultEEEEEvvEEEEvNT_6ParamsE:
	.zero		1664


//--------------------- SYMBOLS --------------------------

	.type		.nv.reservedSmem.offset0,@object
	.size		.nv.reservedSmem.offset0,0x4
	.type		__assertfail,@function
